	.target	sm_90a

	.elftype	@"ET_EXEC"


//--------------------- .note.nv.tkinfo           --------------------------
	.section	.note.nv.tkinfo,"",@"SHT_NOTE"
	.sectionflags	@"SHF_NOTE_NV_TKINFO"
	.tkinfo
        /*0018*/ 	.word	0x00000002
        /*0030*/ 	.string	""
        /*0030*/ 	.string	"ptxas"
        /*0030*/ 	.string	"Cuda compilation tools, release 13.0, V13.0.88"
        /*0030*/ 	.string	"Build cuda_13.0.r13.0/compiler.36424714_0"
        /*0030*/ 	.string	"-arch sm_90a -m 64 "



//--------------------- .note.nv.cuinfo           --------------------------
	.section	.note.nv.cuinfo,"",@"SHT_NOTE"
	.sectionflags	@"SHF_NOTE_NV_CUINFO"
        /*0018*/ 	.short	0x0002
        /*001a*/ 	.short	0x005a
        /*001c*/ 	.short	0x0082
	.zero		2


//--------------------- .nv.info                  --------------------------
	.section	.nv.info,"",@"SHT_CUDA_INFO"
	.align	4


	//----- nvinfo : EIATTR_REGCOUNT
	.align		4
        /*0000*/ 	.byte	0x04, 0x2f
        /*0002*/ 	.short	(.L_16 - .L_15)
	.align		4
.L_15:
        /*0004*/ 	.word	index@(_ZN7cutlass13device_kernelINS_4gemm6kernel13GemmUniversalIN4cute5tupleIJiiiiEEENS1_10collective13CollectiveMmaINS1_39MainloopSm90TmaGmmaRmemAWarpSpecializedILi9ENS5_IJNS4_1CILi1EEESB_SB_EEENS1_32KernelTmaWarpSpecializedPingpongEEENS5_IJNSA_ILi64EEENSA_ILi128EEENSA_ILi32EEEEEEfNS5_IJlSB_lEEEfNS5_IJSB_llEEENS4_8TiledMMAINS4_8MMA_AtomIJNS4_4SM904GMMA30MMA_64x128x8_F32TF32TF32_RS_TNILNSO_7ScaleInE1ELSQ_1EEEEEENS4_6LayoutISC_NS5_IJNSA_ILi0EEESU_SU_EEEEENS5_IJNS4_10UnderscoreESX_SX_EEEEENS4_13SM90_TMA_LOADENS4_14ComposedLayoutINS4_7SwizzleILi3ELi4ELi3EEENS4_18smem_ptr_flag_bitsILi32EEENST_INS5_IJNSA_ILi8EEESH_EEENS5_IJSH_SB_EEEEEEEvNS4_8identityES10_NS11_INS12_ILi1ELi4ELi3EEES15_NST_INS5_IJS16_S16_EEENS5_IJSB_S16_EEEEEEENS4_9Copy_AtomIJNS4_39AutoVectorizingCopyWithAssumedAlignmentILi128EEEfEEES1B_EENS_8epilogue10collective6detail29Sm90TmaWarpSpecializedAdapterINS1N_15DefaultEpilogueIfSJ_SJ_NS1M_6thread17LinearCombinationIfLi1EffLNS1R_9ScaleType4KindE0ELNS_15FloatRoundStyleE2EfEENS1_15EpilogueDefaultEEEEEvvEEEEvNT_6ParamsE)
        /*0008*/ 	.word	0x000000a8


	//----- nvinfo : EIATTR_FRAME_SIZE
	.align		4
.L_16:
        /*000c*/ 	.byte	0x04, 0x11
        /*000e*/ 	.short	(.L_18 - .L_17)
	.align		4
.L_17:
        /*0010*/ 	.word	index@(_ZN7cutlass13device_kernelINS_4gemm6kernel13GemmUniversalIN4cute5tupleIJiiiiEEENS1_10collective13CollectiveMmaINS1_39MainloopSm90TmaGmmaRmemAWarpSpecializedILi9ENS5_IJNS4_1CILi1EEESB_SB_EEENS1_32KernelTmaWarpSpecializedPingpongEEENS5_IJNSA_ILi64EEENSA_ILi128EEENSA_ILi32EEEEEEfNS5_IJlSB_lEEEfNS5_IJSB_llEEENS4_8TiledMMAINS4_8MMA_AtomIJNS4_4SM904GMMA30MMA_64x128x8_F32TF32TF32_RS_TNILNSO_7ScaleInE1ELSQ_1EEEEEENS4_6LayoutISC_NS5_IJNSA_ILi0EEESU_SU_EEEEENS5_IJNS4_10UnderscoreESX_SX_EEEEENS4_13SM90_TMA_LOADENS4_14ComposedLayoutINS4_7SwizzleILi3ELi4ELi3EEENS4_18smem_ptr_flag_bitsILi32EEENST_INS5_IJNSA_ILi8EEESH_EEENS5_IJSH_SB_EEEEEEEvNS4_8identityES10_NS11_INS12_ILi1ELi4ELi3EEES15_NST_INS5_IJS16_S16_EEENS5_IJSB_S16_EEEEEEENS4_9Copy_AtomIJNS4_39AutoVectorizingCopyWithAssumedAlignmentILi128EEEfEEES1B_EENS_8epilogue10collective6detail29Sm90TmaWarpSpecializedAdapterINS1N_15DefaultEpilogueIfSJ_SJ_NS1M_6thread17LinearCombinationIfLi1EffLNS1R_9ScaleType4KindE0ELNS_15FloatRoundStyleE2EfEENS1_15EpilogueDefaultEEEEEvvEEEEvNT_6ParamsE)
        /*0014*/ 	.word	0x00000000


	//----- nvinfo : EIATTR_MIN_STACK_SIZE
	.align		4
.L_18:
        /*0018*/ 	.byte	0x04, 0x12
        /*001a*/ 	.short	(.L_20 - .L_19)
	.align		4
.L_19:
        /*001c*/ 	.word	index@(_ZN7cutlass13device_kernelINS_4gemm6kernel13GemmUniversalIN4cute5tupleIJiiiiEEENS1_10collective13CollectiveMmaINS1_39MainloopSm90TmaGmmaRmemAWarpSpecializedILi9ENS5_IJNS4_1CILi1EEESB_SB_EEENS1_32KernelTmaWarpSpecializedPingpongEEENS5_IJNSA_ILi64EEENSA_ILi128EEENSA_ILi32EEEEEEfNS5_IJlSB_lEEEfNS5_IJSB_llEEENS4_8TiledMMAINS4_8MMA_AtomIJNS4_4SM904GMMA30MMA_64x128x8_F32TF32TF32_RS_TNILNSO_7ScaleInE1ELSQ_1EEEEEENS4_6LayoutISC_NS5_IJNSA_ILi0EEESU_SU_EEEEENS5_IJNS4_10UnderscoreESX_SX_EEEEENS4_13SM90_TMA_LOADENS4_14ComposedLayoutINS4_7SwizzleILi3ELi4ELi3EEENS4_18smem_ptr_flag_bitsILi32EEENST_INS5_IJNSA_ILi8EEESH_EEENS5_IJSH_SB_EEEEEEEvNS4_8identityES10_NS11_INS12_ILi1ELi4ELi3EEES15_NST_INS5_IJS16_S16_EEENS5_IJSB_S16_EEEEEEENS4_9Copy_AtomIJNS4_39AutoVectorizingCopyWithAssumedAlignmentILi128EEEfEEES1B_EENS_8epilogue10collective6detail29Sm90TmaWarpSpecializedAdapterINS1N_15DefaultEpilogueIfSJ_SJ_NS1M_6thread17LinearCombinationIfLi1EffLNS1R_9ScaleType4KindE0ELNS_15FloatRoundStyleE2EfEENS1_15EpilogueDefaultEEEEEvvEEEEvNT_6ParamsE)
        /*0020*/ 	.word	0x00000000
.L_20:


//--------------------- .nv.compat                --------------------------
	.section	.nv.compat,"",@"SHT_CUDA_COMPAT_INFO"
	.align	4
        /*0000*/ 	.byte	0x02, 0x09, 0x01, 0x00, 0x02, 0x02, 0x04, 0x00, 0x02, 0x05, 0x05, 0x00, 0x03, 0x07, 0x01, 0x01
        /*0010*/ 	.byte	0x02, 0x03, 0x01, 0x00, 0x02, 0x06, 0x01, 0x00, 0x04, 0x0b, 0x08, 0x00, 0x00, 0x00, 0x00, 0x00
        /*0020*/ 	.byte	0x00, 0x00, 0x00, 0x00


//--------------------- .nv.info._ZN7cutlass13device_kernelINS_4gemm6kernel13GemmUniversalIN4cute5tupleIJiiiiEEENS1_10collective13CollectiveMmaINS1_39MainloopSm90TmaGmmaRmemAWarpSpecializedILi9ENS5_IJNS4_1CILi1EEESB_SB_EEENS1_32KernelTmaWarpSpecializedPingpongEEENS5_IJNSA_ILi64EEENSA_ILi128EEENSA_ILi32EEEEEEfNS5_IJlSB_lEEEfNS5_IJSB_llEEENS4_8TiledMMAINS4_8MMA_AtomIJNS4_4SM904GMMA30MMA_64x128x8_F32TF32TF32_RS_TNILNSO_7ScaleInE1ELSQ_1EEEEEENS4_6LayoutISC_NS5_IJNSA_ILi0EEESU_SU_EEEEENS5_IJNS4_10UnderscoreESX_SX_EEEEENS4_13SM90_TMA_LOADENS4_14ComposedLayoutINS4_7SwizzleILi3ELi4ELi3EEENS4_18smem_ptr_flag_bitsILi32EEENST_INS5_IJNSA_ILi8EEESH_EEENS5_IJSH_SB_EEEEEEEvNS4_8identityES10_NS11_INS12_ILi1ELi4ELi3EEES15_NST_INS5_IJS16_S16_EEENS5_IJSB_S16_EEEEEEENS4_9Copy_AtomIJNS4_39AutoVectorizingCopyWithAssumedAlignmentILi128EEEfEEES1B_EENS_8epilogue10collective6detail29Sm90TmaWarpSpecializedAdapterINS1N_15DefaultEpilogueIfSJ_SJ_NS1M_6thread17LinearCombinationIfLi1EffLNS1R_9ScaleType4KindE0ELNS_15FloatRoundStyleE2EfEENS1_15EpilogueDefaultEEEEEvvEEEEvNT_6ParamsE --------------------------
	.section	.nv.info._ZN7cutlass13device_kernelINS_4gemm6kernel13GemmUniversalIN4cute5tupleIJiiiiEEENS1_10collective13CollectiveMmaINS1_39MainloopSm90TmaGmmaRmemAWarpSpecializedILi9ENS5_IJNS4_1CILi1EEESB_SB_EEENS1_32KernelTmaWarpSpecializedPingpongEEENS5_IJNSA_ILi64EEENSA_ILi128EEENSA_ILi32EEEEEEfNS5_IJlSB_lEEEfNS5_IJSB_llEEENS4_8TiledMMAINS4_8MMA_AtomIJNS4_4SM904GMMA30MMA_64x128x8_F32TF32TF32_RS_TNILNSO_7ScaleInE1ELSQ_1EEEEEENS4_6LayoutISC_NS5_IJNSA_ILi0EEESU_SU_EEEEENS5_IJNS4_10UnderscoreESX_SX_EEEEENS4_13SM90_TMA_LOADENS4_14ComposedLayoutINS4_7SwizzleILi3ELi4ELi3EEENS4_18smem_ptr_flag_bitsILi32EEENST_INS5_IJNSA_ILi8EEESH_EEENS5_IJSH_SB_EEEEEEEvNS4_8identityES10_NS11_INS12_ILi1ELi4ELi3EEES15_NST_INS5_IJS16_S16_EEENS5_IJSB_S16_EEEEEEENS4_9Copy_AtomIJNS4_39AutoVectorizingCopyWithAssumedAlignmentILi128EEEfEEES1B_EENS_8epilogue10collective6detail29Sm90TmaWarpSpecializedAdapterINS1N_15DefaultEpilogueIfSJ_SJ_NS1M_6thread17LinearCombinationIfLi1EffLNS1R_9ScaleType4KindE0ELNS_15FloatRoundStyleE2EfEENS1_15EpilogueDefaultEEEEEvvEEEEvNT_6ParamsE,"",@"SHT_CUDA_INFO"
	.sectionflags	@""
	.align	4


	//----- nvinfo : EIATTR_CUDA_API_VERSION
	.align		4
        /*0000*/ 	.byte	0x04, 0x37
        /*0002*/ 	.short	(.L_22 - .L_21)
.L_21:
        /*0004*/ 	.word	0x00000082


	//----- nvinfo : EIATTR_KPARAM_INFO
	.align		4
.L_22:
        /*0008*/ 	.byte	0x04, 0x17
        /*000a*/ 	.short	(.L_24 - .L_23)
.L_23:
        /*000c*/ 	.word	0x00000000
        /*0010*/ 	.short	0x0000
        /*0012*/ 	.short	0x0070
        /*0014*/ 	.byte	0x00, 0xf0, 0x01, 0x10


	//----- nvinfo : EIATTR_SPARSE_MMA_MASK
	.align		4
.L_24:
        /*0018*/ 	.byte	0x03, 0x50
        /*001a*/ 	.short	0x0000


	//----- nvinfo : EIATTR_MAXREG_COUNT
	.align		4
        /*001c*/ 	.byte	0x03, 0x1b
        /*001e*/ 	.short	0x00a8


	//----- nvinfo : EIATTR_NUM_BARRIERS
	.align		4
        /*0020*/ 	.byte	0x02, 0x4c
        /*0022*/ 	.byte	0x01
	.zero		1


	//----- nvinfo : EIATTR_EXTERNS
	.align		4
        /*0024*/ 	.byte	0x04, 0x0f
        /*0026*/ 	.short	(.L_26 - .L_25)


	//   ....[0]....
	.align		4
.L_25:
        /*0028*/ 	.word	index@(__assertfail)


	//----- nvinfo : EIATTR_MERCURY_ISA_VERSION
	.align		4
.L_26:
        /*002c*/ 	.byte	0x03, 0x5f
        /*002e*/ 	.short	0x0101


	//----- nvinfo : EIATTR_INT_WARP_WIDE_INSTR_OFFSETS
	.align		4
        /*0030*/ 	.byte	0x04, 0x31
        /*0032*/ 	.short	(.L_28 - .L_27)


	//   ....[0]....
.L_27:
        /*0034*/ 	.word	0x00000540


	//   ....[1]....
        /*0038*/ 	.word	0x00000560


	//   ....[2]....
        /*003c*/ 	.word	0x000005e0


	//   ....[3]....
        /*0040*/ 	.word	0x000005f0


	//   ....[4]....
        /*0044*/ 	.word	0x00000600


	//   ....[5]....
        /*0048*/ 	.word	0x00000620


	//   ....[6]....
        /*004c*/ 	.word	0x00000680


	//   ....[7]....
        /*0050*/ 	.word	0x000006a0


	//----- nvinfo : EIATTR_COOP_GROUP_MASK_REGIDS
	.align		4
.L_28:
        /*0054*/ 	.byte	0x04, 0x29
        /*0056*/ 	.short	(.L_30 - .L_29)


	//   ....[0]....
.L_29:
        /*0058*/ 	.word	0xffffffff


	//   ....[1]....
        /*005c*/ 	.word	0xffffffff


	//   ....[2]....
        /*0060*/ 	.word	0xffffffff


	//   ....[3]....
        /*0064*/ 	.word	0xffffffff


	//   ....[4]....
        /*0068*/ 	.word	0xffffffff


	//   ....[5]....
        /*006c*/ 	.word	0xffffffff


	//   ....[6]....
        /*0070*/ 	.word	0x0500000f


	//----- nvinfo : EIATTR_COOP_GROUP_INSTR_OFFSETS
	.align		4
.L_30:
        /*0074*/ 	.byte	0x04, 0x28
        /*0076*/ 	.short	(.L_32 - .L_31)


	//   ....[0]....
.L_31:
        /*0078*/ 	.word	0x00000060


	//   ....[1]....
        /*007c*/ 	.word	0x00000080


	//   ....[2]....
        /*0080*/ 	.word	0x00000180


	//   ....[3]....
        /*0084*/ 	.word	0x00000460


	//   ....[4]....
        /*0088*/ 	.word	0x000004a0


	//   ....[5]....
        /*008c*/ 	.word	0x000004e0


	//   ....[6]....
        /*0090*/ 	.word	0x00007e40


	//----- nvinfo : EIATTR_REG_RECONFIG
	.align		4
.L_32:
        /*0094*/ 	.byte	0x01, 0x54
	.zero		2


	//----- nvinfo : EIATTR_SYSCALL_OFFSETS
	.align		4
        /*0098*/ 	.byte	0x04, 0x46
        /*009a*/ 	.short	(.L_34 - .L_33)


	//   ....[0]....
.L_33:
        /*009c*/ 	.word	0x000017e0


	//   ....[1]....
        /*00a0*/ 	.word	0x00001920


	//   ....[2]....
        /*00a4*/ 	.word	0x00001a10


	//   ....[3]....
        /*00a8*/ 	.word	0x00006970


	//   ....[4]....
        /*00ac*/ 	.word	0x00006aa0


	//----- nvinfo : EIATTR_MBARRIER_INSTR_OFFSETS
	.align		4
.L_34:
        /*00b0*/ 	.byte	0x04, 0x39
        /*00b2*/ 	.short	(.L_36 - .L_35)


	//   ....[0]....
.L_35:
        /*00b4*/ 	.word	0x00000320
        /*00b8*/ 	.word	0x000000ff
        /*00bc*/ 	.word	0x00000000
        /*00c0*/ 	.short	0x0100
        /*00c2*/ 	.byte	0x05
	.zero		1


	//   ....[1]....
        /*00c4*/ 	.word	0x00000330
        /*00c8*/ 	.word	0x000000ff
        /*00cc*/ 	.word	0x00000048
        /*00d0*/ 	.short	0x0100
        /*00d2*/ 	.byte	0x05
	.zero		1


	//   ....[2]....
        /*00d4*/ 	.word	0x00000340
        /*00d8*/ 	.word	0x000000ff
        /*00dc*/ 	.word	0x00000008
        /*00e0*/ 	.short	0x0100
        /*00e2*/ 	.byte	0x05
	.zero		1


	//   ....[3]....
        /*00e4*/ 	.word	0x00000350
        /*00e8*/ 	.word	0x000000ff
        /*00ec*/ 	.word	0x00000050
        /*00f0*/ 	.short	0x0100
        /*00f2*/ 	.byte	0x05
	.zero		1


	//   ....[4]....
        /*00f4*/ 	.word	0x00000360
        /*00f8*/ 	.word	0x000000ff
        /*00fc*/ 	.word	0x00000010
        /*0100*/ 	.short	0x0100
        /*0102*/ 	.byte	0x05
	.zero		1


	//   ....[5]....
        /*0104*/ 	.word	0x00000370
        /*0108*/ 	.word	0x000000ff
        /*010c*/ 	.word	0x00000058
        /*0110*/ 	.short	0x0100
        /*0112*/ 	.byte	0x05
	.zero		1


	//   ....[6]....
        /*0114*/ 	.word	0x00000380
        /*0118*/ 	.word	0x000000ff
        /*011c*/ 	.word	0x00000018
        /*0120*/ 	.short	0x0100
        /*0122*/ 	.byte	0x05
	.zero		1


	//   ....[7]....
        /*0124*/ 	.word	0x00000390
        /*0128*/ 	.word	0x000000ff
        /*012c*/ 	.word	0x00000060
        /*0130*/ 	.short	0x0100
        /*0132*/ 	.byte	0x05
	.zero		1


	//   ....[8]....
        /*0134*/ 	.word	0x000003a0
        /*0138*/ 	.word	0x000000ff
        /*013c*/ 	.word	0x00000020
        /*0140*/ 	.short	0x0100
        /*0142*/ 	.byte	0x05
	.zero		1


	//   ....[9]....
        /*0144*/ 	.word	0x000003b0
        /*0148*/ 	.word	0x000000ff
        /*014c*/ 	.word	0x00000068
        /*0150*/ 	.short	0x0100
        /*0152*/ 	.byte	0x05
	.zero		1


	//   ....[10]....
        /*0154*/ 	.word	0x000003c0
        /*0158*/ 	.word	0x000000ff
        /*015c*/ 	.word	0x00000028
        /*0160*/ 	.short	0x0100
        /*0162*/ 	.byte	0x05
	.zero		1


	//   ....[11]....
        /*0164*/ 	.word	0x000003d0
        /*0168*/ 	.word	0x000000ff
        /*016c*/ 	.word	0x00000070
        /*0170*/ 	.short	0x0100
        /*0172*/ 	.byte	0x05
	.zero		1


	//   ....[12]....
        /*0174*/ 	.word	0x000003e0
        /*0178*/ 	.word	0x000000ff
        /*017c*/ 	.word	0x00000030
        /*0180*/ 	.short	0x0100
        /*0182*/ 	.byte	0x05
	.zero		1


	//   ....[13]....
        /*0184*/ 	.word	0x000003f0
        /*0188*/ 	.word	0x000000ff
        /*018c*/ 	.word	0x00000078
        /*0190*/ 	.short	0x0100
        /*0192*/ 	.byte	0x05
	.zero		1


	//   ....[14]....
        /*0194*/ 	.word	0x00000400
        /*0198*/ 	.word	0x000000ff
        /*019c*/ 	.word	0x00000038
        /*01a0*/ 	.short	0x0100
        /*01a2*/ 	.byte	0x05
	.zero		1


	//   ....[15]....
        /*01a4*/ 	.word	0x00000410
        /*01a8*/ 	.word	0x000000ff
        /*01ac*/ 	.word	0x00000080
        /*01b0*/ 	.short	0x0100
        /*01b2*/ 	.byte	0x05
	.zero		1


	//   ....[16]....
        /*01b4*/ 	.word	0x00000420
        /*01b8*/ 	.word	0x000000ff
        /*01bc*/ 	.word	0x00000040
        /*01c0*/ 	.short	0x0100
        /*01c2*/ 	.byte	0x05
	.zero		1


	//   ....[17]....
        /*01c4*/ 	.word	0x00000430
        /*01c8*/ 	.word	0x000000ff
        /*01cc*/ 	.word	0x00000088
        /*01d0*/ 	.short	0x0100
        /*01d2*/ 	.byte	0x05
	.zero		1


	//   ....[18]....
        /*01d4*/ 	.word	0x000006c0
        /*01d8*/ 	.word	0x000000ff
        /*01dc*/ 	.word	0x000000c0
        /*01e0*/ 	.short	0x0100
        /*01e2*/ 	.byte	0x05
	.zero		1


	//   ....[19]....
        /*01e4*/ 	.word	0x000006d0
        /*01e8*/ 	.word	0x000000ff
        /*01ec*/ 	.word	0x000000c8
        /*01f0*/ 	.short	0x0100
        /*01f2*/ 	.byte	0x05
	.zero		1


	//   ....[20]....
        /*01f4*/ 	.word	0x00000710
        /*01f8*/ 	.word	0x000000ff
        /*01fc*/ 	.word	0x000000a0
        /*0200*/ 	.short	0x0100
        /*0202*/ 	.byte	0x0a
	.zero		1


	//   ....[21]....
        /*0204*/ 	.word	0x00000730
        /*0208*/ 	.word	0x000000ff
        /*020c*/ 	.word	0x000000a8
        /*0210*/ 	.short	0x0100
        /*0212*/ 	.byte	0x0a
	.zero		1


	//   ....[22]....
        /*0214*/ 	.word	0x00000740
        /*0218*/ 	.word	0x000000ff
        /*021c*/ 	.word	0x000000b0
        /*0220*/ 	.short	0x0100
        /*0222*/ 	.byte	0x0a
	.zero		1


	//   ....[23]....
        /*0224*/ 	.word	0x00000750
        /*0228*/ 	.word	0x000000ff
        /*022c*/ 	.word	0x000000b8
        /*0230*/ 	.short	0x0100
        /*0232*/ 	.byte	0x0a
	.zero		1


	//   ....[24]....
        /*0234*/ 	.word	0x00001690
        /*0238*/ 	.word	0x00000065
        /*023c*/ 	.word	0xfffffff8
        /*0240*/ 	.short	0x010a
        /*0242*/ 	.byte	0x3f
	.zero		1


	//   ....[25]....
        /*0244*/ 	.word	0x00001ac0
        /*0248*/ 	.word	0x00000003
        /*024c*/ 	.word	0x00000000
        /*0250*/ 	.short	0x010a
        /*0252*/ 	.byte	0x3f
	.zero		1


	//   ....[26]....
        /*0254*/ 	.word	0x00001b00
        /*0258*/ 	.word	0x00000003
        /*025c*/ 	.word	0x00000000
        /*0260*/ 	.short	0x010a
        /*0262*/ 	.byte	0x3f
	.zero		1


	//   ....[27]....
        /*0264*/ 	.word	0x00001c40
        /*0268*/ 	.word	0x00000003
        /*026c*/ 	.word	0x00000000
        /*0270*/ 	.short	0x010a
        /*0272*/ 	.byte	0x3f
	.zero		1


	//   ....[28]....
        /*0274*/ 	.word	0x00001fc0
        /*0278*/ 	.word	0x00000003
        /*027c*/ 	.word	0x00000000
        /*0280*/ 	.short	0x010a
        /*0282*/ 	.byte	0x3f
	.zero		1


	//   ....[29]....
        /*0284*/ 	.word	0x00002170
        /*0288*/ 	.word	0x00000006
        /*028c*/ 	.word	0x00000000
        /*0290*/ 	.short	0x010a
        /*0292*/ 	.byte	0x3f
	.zero		1


	//   ....[30]....
        /*0294*/ 	.word	0x00002350
        /*0298*/ 	.word	0x000000ff
        /*029c*/ 	.word	0x00000000
        /*02a0*/ 	.short	0x0101
        /*02a2*/ 	.byte	0x05
	.zero		1


	//   ....[31]....
        /*02a4*/ 	.word	0x000024e0
        /*02a8*/ 	.word	0x00000006
        /*02ac*/ 	.word	0x00000000
        /*02b0*/ 	.short	0x010a
        /*02b2*/ 	.byte	0x3f
	.zero		1


	//   ....[32]....
        /*02b4*/ 	.word	0x00002820
        /*02b8*/ 	.word	0x000000ff
        /*02bc*/ 	.word	0x00000000
        /*02c0*/ 	.short	0x0101
        /*02c2*/ 	.byte	0x04
	.zero		1


	//   ....[33]....
        /*02c4*/ 	.word	0x00002970
        /*02c8*/ 	.word	0x00000071
        /*02cc*/ 	.word	0x00000000
        /*02d0*/ 	.short	0x0101
        /*02d2*/ 	.byte	0x2f
	.zero		1


	//   ....[34]....
        /*02d4*/ 	.word	0x00002a30
        /*02d8*/ 	.word	0x000000ff
        /*02dc*/ 	.word	0x00000000
        /*02e0*/ 	.short	0x0101
        /*02e2*/ 	.byte	0x06
	.zero		1


	//   ....[35]....
        /*02e4*/ 	.word	0x00002aa0
        /*02e8*/ 	.word	0x00000065
        /*02ec*/ 	.word	0x00000008
        /*02f0*/ 	.short	0x010a
        /*02f2*/ 	.byte	0x3f
	.zero		1


	//   ....[36]....
        /*02f4*/ 	.word	0x00005fc0
        /*02f8*/ 	.word	0x00000066
        /*02fc*/ 	.word	0x00000000
        /*0300*/ 	.short	0x0101
        /*0302*/ 	.byte	0x2f
	.zero		1


	//   ....[37]....
        /*0304*/ 	.word	0x00006be0
        /*0308*/ 	.word	0x00000007
        /*030c*/ 	.word	0x00000048
        /*0310*/ 	.short	0x010a
        /*0312*/ 	.byte	0x3f
	.zero		1


	//   ....[38]....
        /*0314*/ 	.word	0x000071b0
        /*0318*/ 	.word	0x00000003
        /*031c*/ 	.word	0x000000c8
        /*0320*/ 	.short	0x0101
        /*0322*/ 	.byte	0x3f
	.zero		1


	//   ....[39]....
        /*0324*/ 	.word	0x000078e0
        /*0328*/ 	.word	0x00000005
        /*032c*/ 	.word	0x00000000
        /*0330*/ 	.short	0x010a
        /*0332*/ 	.byte	0x3f
	.zero		1


	//   ....[40]....
        /*0334*/ 	.word	0x00007960
        /*0338*/ 	.word	0x00000007
        /*033c*/ 	.word	0x00000000
        /*0340*/ 	.short	0x010a
        /*0342*/ 	.byte	0x3f
	.zero		1


	//   ....[41]....
        /*0344*/ 	.word	0x000079f0
        /*0348*/ 	.word	0x00000006
        /*034c*/ 	.word	0x00000000
        /*0350*/ 	.short	0x010a
        /*0352*/ 	.byte	0x3f
	.zero		1


	//   ....[42]....
        /*0354*/ 	.word	0x00007a80
        /*0358*/ 	.word	0x00000009
        /*035c*/ 	.word	0x00000000
        /*0360*/ 	.short	0x010a
        /*0362*/ 	.byte	0x3f
	.zero		1


	//   ....[43]....
        /*0364*/ 	.word	0x00007b10
        /*0368*/ 	.word	0x00000006
        /*036c*/ 	.word	0x00000000
        /*0370*/ 	.short	0x010a
        /*0372*/ 	.byte	0x3f
	.zero		1


	//   ....[44]....
        /*0374*/ 	.word	0x00007ba0
        /*0378*/ 	.word	0x00000009
        /*037c*/ 	.word	0x00000000
        /*0380*/ 	.short	0x010a
        /*0382*/ 	.byte	0x3f
	.zero		1


	//   ....[45]....
        /*0384*/ 	.word	0x00007c30
        /*0388*/ 	.word	0x00000008
        /*038c*/ 	.word	0x00000000
        /*0390*/ 	.short	0x010a
        /*0392*/ 	.byte	0x3f
	.zero		1


	//   ....[46]....
        /*0394*/ 	.word	0x00007cc0
        /*0398*/ 	.word	0x0000000b
        /*039c*/ 	.word	0x00000000
        /*03a0*/ 	.short	0x010a
        /*03a2*/ 	.byte	0x3f
	.zero		1


	//   ....[47]....
        /*03a4*/ 	.word	0x00007d50
        /*03a8*/ 	.word	0x00000003
        /*03ac*/ 	.word	0x00000000
        /*03b0*/ 	.short	0x010a
        /*03b2*/ 	.byte	0x3f
	.zero		1


	//   ....[48]....
        /*03b4*/ 	.word	0x00007db0
        /*03b8*/ 	.word	0x00000065
        /*03bc*/ 	.word	0xfffffff8
        /*03c0*/ 	.short	0x010a
        /*03c2*/ 	.byte	0x3f
	.zero		1


	//   ....[49]....
        /*03c4*/ 	.word	0x00007e70
        /*03c8*/ 	.word	0x00000003
        /*03cc*/ 	.word	0x00000000
        /*03d0*/ 	.short	0x010a
        /*03d2*/ 	.byte	0x3f
	.zero		1


	//   ....[50]....
        /*03d4*/ 	.word	0x00007ec0
        /*03d8*/ 	.word	0x00000003
        /*03dc*/ 	.word	0x00000000
        /*03e0*/ 	.short	0x010a
        /*03e2*/ 	.byte	0x3f
	.zero		1


	//   ....[51]....
        /*03e4*/ 	.word	0x00007f10
        /*03e8*/ 	.word	0x00000006
        /*03ec*/ 	.word	0x00000000
        /*03f0*/ 	.short	0x010a
        /*03f2*/ 	.byte	0x3f
	.zero		1


	//   ....[52]....
        /*03f4*/ 	.word	0x00007f60
        /*03f8*/ 	.word	0x00000065
        /*03fc*/ 	.word	0x00000008
        /*0400*/ 	.short	0x010a
        /*0402*/ 	.byte	0x3f
	.zero		1


	//   ....[53]....
        /*0404*/ 	.word	0x00008030
        /*0408*/ 	.word	0x00000007
        /*040c*/ 	.word	0x00000048
        /*0410*/ 	.short	0x010a
        /*0412*/ 	.byte	0x3f
	.zero		1


	//   ....[54]....
        /*0414*/ 	.word	0x00008100
        /*0418*/ 	.word	0x00000005
        /*041c*/ 	.word	0x00000000
        /*0420*/ 	.short	0x010a
        /*0422*/ 	.byte	0x3f
	.zero		1


	//   ....[55]....
        /*0424*/ 	.word	0x00008150
        /*0428*/ 	.word	0x00000007
        /*042c*/ 	.word	0x00000000
        /*0430*/ 	.short	0x010a
        /*0432*/ 	.byte	0x3f
	.zero		1


	//   ....[56]....
        /*0434*/ 	.word	0x000081a0
        /*0438*/ 	.word	0x00000006
        /*043c*/ 	.word	0x00000000
        /*0440*/ 	.short	0x010a
        /*0442*/ 	.byte	0x3f
	.zero		1


	//   ....[57]....
        /*0444*/ 	.word	0x000081f0
        /*0448*/ 	.word	0x00000009
        /*044c*/ 	.word	0x00000000
        /*0450*/ 	.short	0x010a
        /*0452*/ 	.byte	0x3f
	.zero		1


	//   ....[58]....
        /*0454*/ 	.word	0x00008240
        /*0458*/ 	.word	0x00000006
        /*045c*/ 	.word	0x00000000
        /*0460*/ 	.short	0x010a
        /*0462*/ 	.byte	0x3f
	.zero		1


	//   ....[59]....
        /*0464*/ 	.word	0x00008290
        /*0468*/ 	.word	0x00000009
        /*046c*/ 	.word	0x00000000
        /*0470*/ 	.short	0x010a
        /*0472*/ 	.byte	0x3f
	.zero		1


	//   ....[60]....
        /*0474*/ 	.word	0x000082e0
        /*0478*/ 	.word	0x00000008
        /*047c*/ 	.word	0x00000000
        /*0480*/ 	.short	0x010a
        /*0482*/ 	.byte	0x3f
	.zero		1


	//   ....[61]....
        /*0484*/ 	.word	0x00008330
        /*0488*/ 	.word	0x0000000b
        /*048c*/ 	.word	0x00000000
        /*0490*/ 	.short	0x010a
        /*0492*/ 	.byte	0x3f
	.zero		1


	//----- nvinfo : EIATTR_NUM_MBARRIERS
	.align		4
.L_36:
        /*0494*/ 	.byte	0x03, 0x38
        /*0496*/ 	.short	0x0018


	//----- nvinfo : EIATTR_EXIT_INSTR_OFFSETS
	.align		4
        /*0498*/ 	.byte	0x04, 0x1c
        /*049a*/ 	.short	(.L_38 - .L_37)


	//   ....[0]....
.L_37:
        /*049c*/ 	.word	0x00001280


	//   ....[1]....
        /*04a0*/ 	.word	0x000012e0


	//   ....[2]....
        /*04a4*/ 	.word	0x000065f0


	//   ....[3]....
        /*04a8*/ 	.word	0x00006620


	//   ....[4]....
        /*04ac*/ 	.word	0x00007da0


	//----- nvinfo : EIATTR_MAX_THREADS
	.align		4
.L_38:
        /*04b0*/ 	.byte	0x04, 0x05
        /*04b2*/ 	.short	(.L_40 - .L_39)
.L_39:
        /*04b4*/ 	.word	0x00000180
        /*04b8*/ 	.word	0x00000001
        /*04bc*/ 	.word	0x00000001


	//----- nvinfo : EIATTR_CRS_STACK_SIZE
	.align		4
.L_40:
        /*04c0*/ 	.byte	0x04, 0x1e
        /*04c2*/ 	.short	(.L_42 - .L_41)
.L_41:
        /*04c4*/ 	.word	0x00000000


	//----- nvinfo : EIATTR_CBANK_PARAM_SIZE
	.align		4
.L_42:
        /*04c8*/ 	.byte	0x03, 0x19
        /*04ca*/ 	.short	0x0470


	//----- nvinfo : EIATTR_PARAM_CBANK
	.align		4
        /*04cc*/ 	.byte	0x04, 0x0a
        /*04ce*/ 	.short	(.L_44 - .L_43)
	.align		4
.L_43:
        /*04d0*/ 	.word	index@(.nv.constant0._ZN7cutlass13device_kernelINS_4gemm6kernel13GemmUniversalIN4cute5tupleIJiiiiEEENS1_10collective13CollectiveMmaINS1_39MainloopSm90TmaGmmaRmemAWarpSpecializedILi9ENS5_IJNS4_1CILi1EEESB_SB_EEENS1_32KernelTmaWarpSpecializedPingpongEEENS5_IJNSA_ILi64EEENSA_ILi128EEENSA_ILi32EEEEEEfNS5_IJlSB_lEEEfNS5_IJSB_llEEENS4_8TiledMMAINS4_8MMA_AtomIJNS4_4SM904GMMA30MMA_64x128x8_F32TF32TF32_RS_TNILNSO_7ScaleInE1ELSQ_1EEEEEENS4_6LayoutISC_NS5_IJNSA_ILi0EEESU_SU_EEEEENS5_IJNS4_10UnderscoreESX_SX_EEEEENS4_13SM90_TMA_LOADENS4_14ComposedLayoutINS4_7SwizzleILi3ELi4ELi3EEENS4_18smem_ptr_flag_bitsILi32EEENST_INS5_IJNSA_ILi8EEESH_EEENS5_IJSH_SB_EEEEEEEvNS4_8identityES10_NS11_INS12_ILi1ELi4ELi3EEES15_NST_INS5_IJS16_S16_EEENS5_IJSB_S16_EEEEEEENS4_9Copy_AtomIJNS4_39AutoVectorizingCopyWithAssumedAlignmentILi128EEEfEEES1B_EENS_8epilogue10collective6detail29Sm90TmaWarpSpecializedAdapterINS1N_15DefaultEpilogueIfSJ_SJ_NS1M_6thread17LinearCombinationIfLi1EffLNS1R_9ScaleType4KindE0ELNS_15FloatRoundStyleE2EfEENS1_15EpilogueDefaultEEEEEvvEEEEvNT_6ParamsE)
        /*04d4*/ 	.short	0x0210
        /*04d6*/ 	.short	0x0470


	//----- nvinfo : EIATTR_SW_WAR
	.align		4
.L_44:
        /*04d8*/ 	.byte	0x04, 0x36
        /*04da*/ 	.short	(.L_46 - .L_45)
.L_45:
        /*04dc*/ 	.word	0x00000008
.L_46:


//--------------------- .nv.callgraph             --------------------------
	.section	.nv.callgraph,"",@"SHT_CUDA_CALLGRAPH"
	.align	4
	.sectionentsize	8
	.align		4
        /*0000*/ 	.word	0x00000000
	.align		4
        /*0004*/ 	.word	0xffffffff
	.align		4
        /*0008*/ 	.word	index@(_ZN7cutlass13device_kernelINS_4gemm6kernel13GemmUniversalIN4cute5tupleIJiiiiEEENS1_10collective13CollectiveMmaINS1_39MainloopSm90TmaGmmaRmemAWarpSpecializedILi9ENS5_IJNS4_1CILi1EEESB_SB_EEENS1_32KernelTmaWarpSpecializedPingpongEEENS5_IJNSA_ILi64EEENSA_ILi128EEENSA_ILi32EEEEEEfNS5_IJlSB_lEEEfNS5_IJSB_llEEENS4_8TiledMMAINS4_8MMA_AtomIJNS4_4SM904GMMA30MMA_64x128x8_F32TF32TF32_RS_TNILNSO_7ScaleInE1ELSQ_1EEEEEENS4_6LayoutISC_NS5_IJNSA_ILi0EEESU_SU_EEEEENS5_IJNS4_10UnderscoreESX_SX_EEEEENS4_13SM90_TMA_LOADENS4_14ComposedLayoutINS4_7SwizzleILi3ELi4ELi3EEENS4_18smem_ptr_flag_bitsILi32EEENST_INS5_IJNSA_ILi8EEESH_EEENS5_IJSH_SB_EEEEEEEvNS4_8identityES10_NS11_INS12_ILi1ELi4ELi3EEES15_NST_INS5_IJS16_S16_EEENS5_IJSB_S16_EEEEEEENS4_9Copy_AtomIJNS4_39AutoVectorizingCopyWithAssumedAlignmentILi128EEEfEEES1B_EENS_8epilogue10collective6detail29Sm90TmaWarpSpecializedAdapterINS1N_15DefaultEpilogueIfSJ_SJ_NS1M_6thread17LinearCombinationIfLi1EffLNS1R_9ScaleType4KindE0ELNS_15FloatRoundStyleE2EfEENS1_15EpilogueDefaultEEEEEvvEEEEvNT_6ParamsE)
	.align		4
        /*000c*/ 	.word	index@(__assertfail)
	.align		4
        /*0010*/ 	.word	0x00000000
	.align		4
        /*0014*/ 	.word	0xfffffffe
	.align		4
        /*0018*/ 	.word	0x00000000
	.align		4
        /*001c*/ 	.word	0xfffffffd
	.align		4
        /*0020*/ 	.word	0x00000000
	.align		4
        /*0024*/ 	.word	0xfffffffc


//--------------------- .nv.constant4             --------------------------
	.section	.nv.constant4,"a",@progbits
	.align	8
	.align		8
.nv.constant4:
        /*0000*/ 	.dword	__assertfail
	.align		8
        /*0008*/ 	.dword	__unnamed_1
	.align		8
        /*0010*/ 	.dword	__unnamed_2
	.align		8
        /*0018*/ 	.dword	_ZN40_INTERNAL_de9e07f0_4_k_cu_82d10849_325154cuda3std3__45__cpo5beginE
	.align		8
        /*0020*/ 	.dword	_ZN40_INTERNAL_de9e07f0_4_k_cu_82d10849_325154cuda3std3__45__cpo3endE
	.align		8
        /*0028*/ 	.dword	_ZN40_INTERNAL_de9e07f0_4_k_cu_82d10849_325154cuda3std3__45__cpo6cbeginE
	.align		8
        /*0030*/ 	.dword	_ZN40_INTERNAL_de9e07f0_4_k_cu_82d10849_325154cuda3std3__45__cpo4cendE
	.align		8
        /*0038*/ 	.dword	_ZN40_INTERNAL_de9e07f0_4_k_cu_82d10849_325154cuda3std3__442_GLOBAL__N__de9e07f0_4_k_cu_82d10849_325156ignoreE
	.align		8
        /*0040*/ 	.dword	_ZN40_INTERNAL_de9e07f0_4_k_cu_82d10849_325154cuda3std3__419piecewise_constructE
	.align		8
        /*0048*/ 	.dword	_ZN40_INTERNAL_de9e07f0_4_k_cu_82d10849_325154cuda3std3__48in_placeE
	.align		8
        /*0050*/ 	.dword	_ZN40_INTERNAL_de9e07f0_4_k_cu_82d10849_325154cuda3std6ranges3__45__cpo4swapE
	.align		8
        /*0058*/ 	.dword	_ZN40_INTERNAL_de9e07f0_4_k_cu_82d10849_325154cuda3std6ranges3__45__cpo9iter_moveE
	.align		8
        /*0060*/ 	.dword	_ZN40_INTERNAL_de9e07f0_4_k_cu_82d10849_325154cute7productE
	.align		8
        /*0068*/ 	.dword	_ZN40_INTERNAL_de9e07f0_4_k_cu_82d10849_325154cute1_E
	.align		8
        /*0070*/ 	.dword	$str$24
	.align		8
        /*0078*/ 	.dword	$str$25


//--------------------- .text._ZN7cutlass13device_kernelINS_4gemm6kernel13GemmUniversalIN4cute5tupleIJiiiiEEENS1_10collective13CollectiveMmaINS1_39MainloopSm90TmaGmmaRmemAWarpSpecializedILi9ENS5_IJNS4_1CILi1EEESB_SB_EEENS1_32KernelTmaWarpSpecializedPingpongEEENS5_IJNSA_ILi64EEENSA_ILi128EEENSA_ILi32EEEEEEfNS5_IJlSB_lEEEfNS5_IJSB_llEEENS4_8TiledMMAINS4_8MMA_AtomIJNS4_4SM904GMMA30MMA_64x128x8_F32TF32TF32_RS_TNILNSO_7ScaleInE1ELSQ_1EEEEEENS4_6LayoutISC_NS5_IJNSA_ILi0EEESU_SU_EEEEENS5_IJNS4_10UnderscoreESX_SX_EEEEENS4_13SM90_TMA_LOADENS4_14ComposedLayoutINS4_7SwizzleILi3ELi4ELi3EEENS4_18smem_ptr_flag_bitsILi32EEENST_INS5_IJNSA_ILi8EEESH_EEENS5_IJSH_SB_EEEEEEEvNS4_8identityES10_NS11_INS12_ILi1ELi4ELi3EEES15_NST_INS5_IJS16_S16_EEENS5_IJSB_S16_EEEEEEENS4_9Copy_AtomIJNS4_39AutoVectorizingCopyWithAssumedAlignmentILi128EEEfEEES1B_EENS_8epilogue10collective6detail29Sm90TmaWarpSpecializedAdapterINS1N_15DefaultEpilogueIfSJ_SJ_NS1M_6thread17LinearCombinationIfLi1EffLNS1R_9ScaleType4KindE0ELNS_15FloatRoundStyleE2EfEENS1_15EpilogueDefaultEEEEEvvEEEEvNT_6ParamsE --------------------------
	.section	.text._ZN7cutlass13device_kernelINS_4gemm6kernel13GemmUniversalIN4cute5tupleIJiiiiEEENS1_10collective13CollectiveMmaINS1_39MainloopSm90TmaGmmaRmemAWarpSpecializedILi9ENS5_IJNS4_1CILi1EEESB_SB_EEENS1_32KernelTmaWarpSpecializedPingpongEEENS5_IJNSA_ILi64EEENSA_ILi128EEENSA_ILi32EEEEEEfNS5_IJlSB_lEEEfNS5_IJSB_llEEENS4_8TiledMMAINS4_8MMA_AtomIJNS4_4SM904GMMA30MMA_64x128x8_F32TF32TF32_RS_TNILNSO_7ScaleInE1ELSQ_1EEEEEENS4_6LayoutISC_NS5_IJNSA_ILi0EEESU_SU_EEEEENS5_IJNS4_10UnderscoreESX_SX_EEEEENS4_13SM90_TMA_LOADENS4_14ComposedLayoutINS4_7SwizzleILi3ELi4ELi3EEENS4_18smem_ptr_flag_bitsILi32EEENST_INS5_IJNSA_ILi8EEESH_EEENS5_IJSH_SB_EEEEEEEvNS4_8identityES10_NS11_INS12_ILi1ELi4ELi3EEES15_NST_INS5_IJS16_S16_EEENS5_IJSB_S16_EEEEEEENS4_9Copy_AtomIJNS4_39AutoVectorizingCopyWithAssumedAlignmentILi128EEEfEEES1B_EENS_8epilogue10collective6detail29Sm90TmaWarpSpecializedAdapterINS1N_15DefaultEpilogueIfSJ_SJ_NS1M_6thread17LinearCombinationIfLi1EffLNS1R_9ScaleType4KindE0ELNS_15FloatRoundStyleE2EfEENS1_15EpilogueDefaultEEEEEvvEEEEvNT_6ParamsE,"ax",@progbits
	.align	128
.text._ZN7cutlass13device_kernelINS_4gemm6kernel13GemmUniversalIN4cute5tupleIJiiiiEEENS1_10collective13CollectiveMmaINS1_39MainloopSm90TmaGmmaRmemAWarpSpecializedILi9ENS5_IJNS4_1CILi1EEESB_SB_EEENS1_32KernelTmaWarpSpecializedPingpongEEENS5_IJNSA_ILi64EEENSA_ILi128EEENSA_ILi32EEEEEEfNS5_IJlSB_lEEEfNS5_IJSB_llEEENS4_8TiledMMAINS4_8MMA_AtomIJNS4_4SM904GMMA30MMA_64x128x8_F32TF32TF32_RS_TNILNSO_7ScaleInE1ELSQ_1EEEEEENS4_6LayoutISC_NS5_IJNSA_ILi0EEESU_SU_EEEEENS5_IJNS4_10UnderscoreESX_SX_EEEEENS4_13SM90_TMA_LOADENS4_14ComposedLayoutINS4_7SwizzleILi3ELi4ELi3EEENS4_18smem_ptr_flag_bitsILi32EEENST_INS5_IJNSA_ILi8EEESH_EEENS5_IJSH_SB_EEEEEEEvNS4_8identityES10_NS11_INS12_ILi1ELi4ELi3EEES15_NST_INS5_IJS16_S16_EEENS5_IJSB_S16_EEEEEEENS4_9Copy_AtomIJNS4_39AutoVectorizingCopyWithAssumedAlignmentILi128EEEfEEES1B_EENS_8epilogue10collective6detail29Sm90TmaWarpSpecializedAdapterINS1N_15DefaultEpilogueIfSJ_SJ_NS1M_6thread17LinearCombinationIfLi1EffLNS1R_9ScaleType4KindE0ELNS_15FloatRoundStyleE2EfEENS1_15EpilogueDefaultEEEEEvvEEEEvNT_6ParamsE:
        .type           _ZN7cutlass13device_kernelINS_4gemm6kernel13GemmUniversalIN4cute5tupleIJiiiiEEENS1_10collective13CollectiveMmaINS1_39MainloopSm90TmaGmmaRmemAWarpSpecializedILi9ENS5_IJNS4_1CILi1EEESB_SB_EEENS1_32KernelTmaWarpSpecializedPingpongEEENS5_IJNSA_ILi64EEENSA_ILi128EEENSA_ILi32EEEEEEfNS5_IJlSB_lEEEfNS5_IJSB_llEEENS4_8TiledMMAINS4_8MMA_AtomIJNS4_4SM904GMMA30MMA_64x128x8_F32TF32TF32_RS_TNILNSO_7ScaleInE1ELSQ_1EEEEEENS4_6LayoutISC_NS5_IJNSA_ILi0EEESU_SU_EEEEENS5_IJNS4_10UnderscoreESX_SX_EEEEENS4_13SM90_TMA_LOADENS4_14ComposedLayoutINS4_7SwizzleILi3ELi4ELi3EEENS4_18smem_ptr_flag_bitsILi32EEENST_INS5_IJNSA_ILi8EEESH_EEENS5_IJSH_SB_EEEEEEEvNS4_8identityES10_NS11_INS12_ILi1ELi4ELi3EEES15_NST_INS5_IJS16_S16_EEENS5_IJSB_S16_EEEEEEENS4_9Copy_AtomIJNS4_39AutoVectorizingCopyWithAssumedAlignmentILi128EEEfEEES1B_EENS_8epilogue10collective6detail29Sm90TmaWarpSpecializedAdapterINS1N_15DefaultEpilogueIfSJ_SJ_NS1M_6thread17LinearCombinationIfLi1EffLNS1R_9ScaleType4KindE0ELNS_15FloatRoundStyleE2EfEENS1_15EpilogueDefaultEEEEEvvEEEEvNT_6ParamsE,@function
        .size           _ZN7cutlass13device_kernelINS_4gemm6kernel13GemmUniversalIN4cute5tupleIJiiiiEEENS1_10collective13CollectiveMmaINS1_39MainloopSm90TmaGmmaRmemAWarpSpecializedILi9ENS5_IJNS4_1CILi1EEESB_SB_EEENS1_32KernelTmaWarpSpecializedPingpongEEENS5_IJNSA_ILi64EEENSA_ILi128EEENSA_ILi32EEEEEEfNS5_IJlSB_lEEEfNS5_IJSB_llEEENS4_8TiledMMAINS4_8MMA_AtomIJNS4_4SM904GMMA30MMA_64x128x8_F32TF32TF32_RS_TNILNSO_7ScaleInE1ELSQ_1EEEEEENS4_6LayoutISC_NS5_IJNSA_ILi0EEESU_SU_EEEEENS5_IJNS4_10UnderscoreESX_SX_EEEEENS4_13SM90_TMA_LOADENS4_14ComposedLayoutINS4_7SwizzleILi3ELi4ELi3EEENS4_18smem_ptr_flag_bitsILi32EEENST_INS5_IJNSA_ILi8EEESH_EEENS5_IJSH_SB_EEEEEEEvNS4_8identityES10_NS11_INS12_ILi1ELi4ELi3EEES15_NST_INS5_IJS16_S16_EEENS5_IJSB_S16_EEEEEEENS4_9Copy_AtomIJNS4_39AutoVectorizingCopyWithAssumedAlignmentILi128EEEfEEES1B_EENS_8epilogue10collective6detail29Sm90TmaWarpSpecializedAdapterINS1N_15DefaultEpilogueIfSJ_SJ_NS1M_6thread17LinearCombinationIfLi1EffLNS1R_9ScaleType4KindE0ELNS_15FloatRoundStyleE2EfEENS1_15EpilogueDefaultEEEEEvvEEEEvNT_6ParamsE,(.L_x_223 - _ZN7cutlass13device_kernelINS_4gemm6kernel13GemmUniversalIN4cute5tupleIJiiiiEEENS1_10collective13CollectiveMmaINS1_39MainloopSm90TmaGmmaRmemAWarpSpecializedILi9ENS5_IJNS4_1CILi1EEESB_SB_EEENS1_32KernelTmaWarpSpecializedPingpongEEENS5_IJNSA_ILi64EEENSA_ILi128EEENSA_ILi32EEEEEEfNS5_IJlSB_lEEEfNS5_IJSB_llEEENS4_8TiledMMAINS4_8MMA_AtomIJNS4_4SM904GMMA30MMA_64x128x8_F32TF32TF32_RS_TNILNSO_7ScaleInE1ELSQ_1EEEEEENS4_6LayoutISC_NS5_IJNSA_ILi0EEESU_SU_EEEEENS5_IJNS4_10UnderscoreESX_SX_EEEEENS4_13SM90_TMA_LOADENS4_14ComposedLayoutINS4_7SwizzleILi3ELi4ELi3EEENS4_18smem_ptr_flag_bitsILi32EEENST_INS5_IJNSA_ILi8EEESH_EEENS5_IJSH_SB_EEEEEEEvNS4_8identityES10_NS11_INS12_ILi1ELi4ELi3EEES15_NST_INS5_IJS16_S16_EEENS5_IJSB_S16_EEEEEEENS4_9Copy_AtomIJNS4_39AutoVectorizingCopyWithAssumedAlignmentILi128EEEfEEES1B_EENS_8epilogue10collective6detail29Sm90TmaWarpSpecializedAdapterINS1N_15DefaultEpilogueIfSJ_SJ_NS1M_6thread17LinearCombinationIfLi1EffLNS1R_9ScaleType4KindE0ELNS_15FloatRoundStyleE2EfEENS1_15EpilogueDefaultEEEEEvvEEEEvNT_6ParamsE)
        .other          _ZN7cutlass13device_kernelINS_4gemm6kernel13GemmUniversalIN4cute5tupleIJiiiiEEENS1_10collective13CollectiveMmaINS1_39MainloopSm90TmaGmmaRmemAWarpSpecializedILi9ENS5_IJNS4_1CILi1EEESB_SB_EEENS1_32KernelTmaWarpSpecializedPingpongEEENS5_IJNSA_ILi64EEENSA_ILi128EEENSA_ILi32EEEEEEfNS5_IJlSB_lEEEfNS5_IJSB_llEEENS4_8TiledMMAINS4_8MMA_AtomIJNS4_4SM904GMMA30MMA_64x128x8_F32TF32TF32_RS_TNILNSO_7ScaleInE1ELSQ_1EEEEEENS4_6LayoutISC_NS5_IJNSA_ILi0EEESU_SU_EEEEENS5_IJNS4_10UnderscoreESX_SX_EEEEENS4_13SM90_TMA_LOADENS4_14ComposedLayoutINS4_7SwizzleILi3ELi4ELi3EEENS4_18smem_ptr_flag_bitsILi32EEENST_INS5_IJNSA_ILi8EEESH_EEENS5_IJSH_SB_EEEEEEEvNS4_8identityES10_NS11_INS12_ILi1ELi4ELi3EEES15_NST_INS5_IJS16_S16_EEENS5_IJSB_S16_EEEEEEENS4_9Copy_AtomIJNS4_39AutoVectorizingCopyWithAssumedAlignmentILi128EEEfEEES1B_EENS_8epilogue10collective6detail29Sm90TmaWarpSpecializedAdapterINS1N_15DefaultEpilogueIfSJ_SJ_NS1M_6thread17LinearCombinationIfLi1EffLNS1R_9ScaleType4KindE0ELNS_15FloatRoundStyleE2EfEENS1_15EpilogueDefaultEEEEEvvEEEEvNT_6ParamsE,@"STO_CUDA_ENTRY STV_DEFAULT"
_ZN7cutlass13device_kernelINS_4gemm6kernel13GemmUniversalIN4cute5tupleIJiiiiEEENS1_10collective13CollectiveMmaINS1_39MainloopSm90TmaGmmaRmemAWarpSpecializedILi9ENS5_IJNS4_1CILi1EEESB_SB_EEENS1_32KernelTmaWarpSpecializedPingpongEEENS5_IJNSA_ILi64EEENSA_ILi128EEENSA_ILi32EEEEEEfNS5_IJlSB_lEEEfNS5_IJSB_llEEENS4_8TiledMMAINS4_8MMA_AtomIJNS4_4SM904GMMA30MMA_64x128x8_F32TF32TF32_RS_TNILNSO_7ScaleInE1ELSQ_1EEEEEENS4_6LayoutISC_NS5_IJNSA_ILi0EEESU_SU_EEEEENS5_IJNS4_10UnderscoreESX_SX_EEEEENS4_13SM90_TMA_LOADENS4_14ComposedLayoutINS4_7SwizzleILi3ELi4ELi3EEENS4_18smem_ptr_flag_bitsILi32EEENST_INS5_IJNSA_ILi8EEESH_EEENS5_IJSH_SB_EEEEEEEvNS4_8identityES10_NS11_INS12_ILi1ELi4ELi3EEES15_NST_INS5_IJS16_S16_EEENS5_IJSB_S16_EEEEEEENS4_9Copy_AtomIJNS4_39AutoVectorizingCopyWithAssumedAlignmentILi128EEEfEEES1B_EENS_8epilogue10collective6detail29Sm90TmaWarpSpecializedAdapterINS1N_15DefaultEpilogueIfSJ_SJ_NS1M_6thread17LinearCombinationIfLi1EffLNS1R_9ScaleType4KindE0ELNS_15FloatRoundStyleE2EfEENS1_15EpilogueDefaultEEEEEvvEEEEvNT_6ParamsE:
[----:B------:R-:W0:Y:S01]  /*0000*/  LDC R1, c[0x0][0x28] ;  /* 0x00000a00ff017b82 */ /* 0x000e220000000800 */
[----:B------:R-:W1:Y:S01]  /*0010*/  S2R R0, SR_TID.X ;  /* 0x0000000000007919 */ /* 0x000e620000002100 */
[----:B------:R-:W-:Y:S01]  /*0020*/  ELECT P0, URZ, PT ;  /* 0x00000000003f782f */ /* 0x000fe20003800000 */
[----:B------:R-:W-:Y:S01]  /*0030*/  BSSY B0, `(.L_x_0) ;  /* 0x0000014000007945 */ /* 0x000fe20003800000 */
[--C-:B-1----:R-:W-:Y:S02]  /*0040*/  SHF.R.U32.HI R2, RZ, 0x5, R0.reuse ;  /* 0x00000005ff027819 */ /* 0x102fe40000011600 */
[----:B------:R-:W-:-:S03]  /*0050*/  SHF.R.U32.HI R101, RZ, 0x7, R0 ;  /* 0x00000007ff657819 */ /* 0x000fc60000011600 */
[----:B------:R-:W1:Y:S02]  /*0060*/  SHFL.IDX PT, R3, R2, RZ, 0x1f ;  /* 0x00001fff02037589 */ /* 0x000e6400000e0000 */
[----:B-1----:R-:W-:Y:S02]  /*0070*/  R2UR UR4, R3 ;  /* 0x00000000030472ca */ /* 0x002fe400000e0000 */
[----:B------:R1:W2:Y:S11]  /*0080*/  SHFL.IDX PT, R3, R101, RZ, 0x1f ;  /* 0x00001fff65037589 */ /* 0x0002b600000e0000 */
[----:B------:R-:W-:-:S02]  /*0090*/  USHF.R.S32.HI UR5, URZ, 0x1f, UR4 ;  /* 0x0000001f3f057899 */ /* 0x000fc40008011404 */
[----:B------:R-:W-:Y:S02]  /*00a0*/  ISETP.NE.OR P0, PT, RZ, UR4, !P0 ;  /* 0x00000004ff007c0c */ /* 0x000fe4000c705670 */
[----:B------:R-:W-:-:S04]  /*00b0*/  ULEA.HI UR5, UR5, UR4, URZ, 0x2 ;  /* 0x0000000405057291 */ /* 0x000fc8000f8f103f */
[----:B------:R-:W-:-:S04]  /*00c0*/  ULOP3.LUT UR5, UR5, 0xfffffffc, URZ, 0xc0, !UPT ;  /* 0xfffffffc05057892 */ /* 0x000fc8000f8ec03f */
[----:B------:R-:W-:-:S03]  /*00d0*/  UIADD3 UR4, UR4, -UR5, URZ ;  /* 0x8000000504047290 */ /* 0x000fc6000fffe03f */
[----:B012---:R-:W-:Y:S09]  /*00e0*/  @P0 BRA `(.L_x_1) ;  /* 0x0000000000200947 */ /* 0x007ff20003800000 */
[----:B------:R-:W-:Y:S02]  /*00f0*/  ULDC.64 UR6, c[0x0][0x198] ;  /* 0x0000660000067ab9 */ /* 0x000fe40000000a00 */
[----:B------:R-:W-:Y:S02]  /*0100*/  UIADD3 UR8, UP0, UR6, 0xf0, URZ ;  /* 0x000000f006087890 */ /* 0x000fe4000ff1e03f */
[----:B------:R-:W-:Y:S02]  /*0110*/  UIADD3 UR6, UP1, UR6, 0x1f0, URZ ;  /* 0x000001f006067890 */ /* 0x000fe4000ff3e03f */
[----:B------:R-:W-:Y:S02]  /*0120*/  UIADD3.X UR9, URZ, UR7, URZ, UP0, !UPT ;  /* 0x000000073f097290 */ /* 0x000fe400087fe43f */
[----:B------:R-:W-:-:S07]  /*0130*/  UIADD3.X UR7, URZ, UR7, URZ, UP1, !UPT ;  /* 0x000000073f077290 */ /* 0x000fce0008ffe43f */
[----:B------:R0:W-:Y:S02]  /*0140*/  UTMACCTL.PF [UR8] ;  /* 0x00000000080079b9 */ /* 0x0001e40008040000 */
[----:B------:R0:W-:Y:S02]  /*0150*/  UTMACCTL.PF [UR6] ;  /* 0x00000000060079b9 */ /* 0x0001e40008040000 */
[----:B0-----:R-:W-:Y:S01]  /*0160*/  NOP ;  /* 0x0000000000007918 */ /* 0x001fe20000000000 */
.L_x_1:
[----:B------:R-:W-:Y:S05]  /*0170*/  BSYNC B0 ;  /* 0x0000000000007941 */ /* 0x000fea0003800000 */
.L_x_0:
[----:B------:R-:W0:Y:S01]  /*0180*/  SHFL.IDX PT, R4, R2, RZ, 0x1f ;  /* 0x00001fff02047589 */ /* 0x000e2200000e0000 */
[----:B------:R-:W-:Y:S01]  /*0190*/  R2UR UR13, R3 ;  /* 0x00000000030d72ca */ /* 0x000fe200000e0000 */
[----:B------:R-:W-:-:S04]  /*01a0*/  UISETP.NE.AND UP0, UPT, UR4, 0x3, UPT ;  /* 0x000000030400788c */ /* 0x000fc8000bf05270 */
[----:B------:R-:W-:-:S08]  /*01b0*/  UISETP.EQ.OR UP0, UPT, UR4, URZ, !UP0 ;  /* 0x0000003f0400728c */ /* 0x000fd0000c702670 */
[----:B------:R-:W-:Y:S02]  /*01c0*/  UIADD3 UR12, UR13, -0x1, URZ ;  /* 0xffffffff0d0c7890 */ /* 0x000fe4000fffe03f */
[----:B------:R-:W-:Y:S02]  /*01d0*/  UISETP.EQ.AND UP0, UPT, UR13, URZ, UP0 ;  /* 0x0000003f0d00728c */ /* 0x000fe40008702270 */
[----:B------:R-:W-:Y:S02]  /*01e0*/  UISETP.GE.U32.AND UP1, UPT, UR12, 0x2, UPT ;  /* 0x000000020c00788c */ /* 0x000fe4000bf26070 */
[----:B------:R-:W-:Y:S01]  /*01f0*/  USEL UR49, URZ, 0x1, !UP0 ;  /* 0x000000013f317887 */ /* 0x000fe2000c000000 */
[----:B0-----:R-:W-:-:S03]  /*0200*/  ISETP.NE.AND P0, PT, R4, RZ, PT ;  /* 0x000000ff0400720c */ /* 0x001fc60003f05270 */
[----:B------:R-:W-:-:S10]  /*0210*/  USEL UR49, UR49, 0x2, UP1 ;  /* 0x0000000231317887 */ /* 0x000fd40008800000 */
[----:B------:R-:W-:Y:S05]  /*0220*/  @P0 BRA `(.L_x_2) ;  /* 0x00000000008c0947 */ /* 0x000fea0003800000 */
[----:B------:R-:W-:Y:S01]  /*0230*/  ELECT P0, URZ, PT ;  /* 0x00000000003f782f */ /* 0x000fe20003800000 */
[----:B------:R-:W-:-:S12]  /*0240*/  BSSY B0, `(.L_x_2) ;  /* 0x0000021000007945 */ /* 0x000fd80003800000 */
[----:B------:R-:W-:Y:S05]  /*0250*/  @!P0 BRA `(.L_x_3) ;  /* 0x00000000007c8947 */ /* 0x000fea0003800000 */
[----:B------:R-:W0:Y:S01]  /*0260*/  S2UR UR6, SR_CgaCtaId ;  /* 0x00000000000679c3 */ /* 0x000e220000008800 */
[----:B------:R-:W-:Y:S01]  /*0270*/  UMOV UR5, 0x400 ;  /* 0x0000040000057882 */ /* 0x000fe20000000000 */
[----:B------:R-:W-:Y:S01]  /*0280*/  UMOV UR7, 0x1 ;  /* 0x0000000100077882 */ /* 0x000fe20000000000 */
[----:B------:R-:W-:Y:S02]  /*0290*/  UMOV UR8, 0x80 ;  /* 0x0000008000087882 */ /* 0x000fe40000000000 */
[----:B------:R-:W-:-:S04]  /*02a0*/  UIADD3 UR8, -UR8, 0x100000, URZ ;  /* 0x0010000008087890 */ /* 0x000fc8000fffe13f */
[----:B------:R-:W-:Y:S02]  /*02b0*/  USHF.L.U32 UR9, UR8, 0xb, URZ ;  /* 0x0000000b08097899 */ /* 0x000fe4000800063f */
[----:B------:R-:W-:Y:S02]  /*02c0*/  USHF.L.U32 UR8, UR8, 0x1, URZ ;  /* 0x0000000108087899 */ /* 0x000fe4000800063f */
[----:B0-----:R-:W-:Y:S02]  /*02d0*/  ULEA UR5, UR6, UR5, 0x18 ;  /* 0x0000000506057291 */ /* 0x001fe4000f8ec03f */
[----:B------:R-:W-:-:S04]  /*02e0*/  UIADD3 UR6, -UR7, 0x100000, URZ ;  /* 0x0010000007067890 */ /* 0x000fc8000fffe13f */
[----:B------:R-:W-:Y:S02]  /*02f0*/  USHF.L.U32 UR7, UR6, 0xb, URZ ;  /* 0x0000000b06077899 */ /* 0x000fe4000800063f */
[----:B------:R-:W-:Y:S01]  /*0300*/  USHF.L.U32 UR6, UR6, 0x1, URZ ;  /* 0x0000000106067899 */ /* 0x000fe2000800063f */
[----:B------:R-:W0:Y:S11]  /*0310*/  FENCE.VIEW.ASYNC.S ;  /* 0x00000000000073c6 */ /* 0x000e360000000000 */
[----:B0-----:R0:W1:Y:S01]  /*0320*/  SYNCS.EXCH.64 URZ, [UR5], UR6 ;  /* 0x00000006053f75b2 */ /* 0x0010620008000100 */
[----:B------:R0:W2:Y:S01]  /*0330*/  SYNCS.EXCH.64 URZ, [UR5+0x48], UR8 ;  /* 0x00004808053f75b2 */ /* 0x0000a20008000100 */
[----:B------:R0:W3:Y:S01]  /*0340*/  SYNCS.EXCH.64 URZ, [UR5+0x8], UR6 ;  /* 0x00000806053f75b2 */ /* 0x0000e20008000100 */
[----:B------:R0:W4:Y:S01]  /*0350*/  SYNCS.EXCH.64 URZ, [UR5+0x50], UR8 ;  /* 0x00005008053f75b2 */ /* 0x0001220008000100 */
[----:B------:R0:W0:Y:S01]  /*0360*/  SYNCS.EXCH.64 URZ, [UR5+0x10], UR6 ;  /* 0x00001006053f75b2 */ /* 0x0000220008000100 */
        /* <DEDUP_REMOVED lines=13> */
[----:B------:R-:W-:Y:S01]  /*0440*/  NOP ;  /* 0x0000000000007918 */ /* 0x000fe20000000000 */
.L_x_3:
[----:B0-----:R-:W-:Y:S05]  /*0450*/  BSYNC B0 ;  /* 0x0000000000007941 */ /* 0x001fea0003800000 */
.L_x_2:
[----:B------:R-:W0:Y:S01]  /*0460*/  SHFL.IDX PT, R4, R2, RZ, 0x1f ;  /* 0x00001fff02047589 */ /* 0x000e2200000e0000 */
[----:B------:R-:W-:Y:S01]  /*0470*/  ELECT P0, URZ, PT ;  /* 0x00000000003f782f */ /* 0x000fe20003800000 */
[----:B------:R-:W-:Y:S01]  /*0480*/  NOP ;  /* 0x0000000000007918 */ /* 0x000fe20000000000 */
[----:B------:R-:W-:Y:S01]  /*0490*/  ELECT P1, URZ, PT ;  /* 0x00000000003f782f */ /* 0x000fe20003820000 */
[----:B------:R-:W5:Y:S01]  /*04a0*/  SHFL.IDX PT, R3, R2, RZ, 0x1f ;  /* 0x00001fff02037589 */ /* 0x000f6200000e0000 */
[----:B------:R-:W-:Y:S01]  /*04b0*/  UMOV UR6, 0x20 ;  /* 0x0000002000067882 */ /* 0x000fe20000000000 */
[----:B------:R-:W-:Y:S01]  /*04c0*/  UMOV UR9, 0x80 ;  /* 0x0000008000097882 */ /* 0x000fe20000000000 */
[----:B------:R-:W-:Y:S01]  /*04d0*/  NOP ;  /* 0x0000000000007918 */ /* 0x000fe20000000000 */
[----:B------:R-:W1:Y:S01]  /*04e0*/  SHFL.IDX PT, R101, R101, RZ, 0x1f ;  /* 0x00001fff65657589 */ /* 0x000e6200000e0000 */
[----:B------:R-:W-:Y:S01]  /*04f0*/  ULDC.64 UR36, c[0x0][0x208] ;  /* 0x0000820000247ab9 */ /* 0x000fe20000000a00 */
[----:B0-----:R-:W-:-:S02]  /*0500*/  ISETP.NE.OR P0, PT, R4, RZ, !P0 ;  /* 0x000000ff0400720c */ /* 0x001fc40004705670 */
[----:B-----5:R-:W-:Y:S02]  /*0510*/  ISETP.NE.OR P1, PT, R3, RZ, !P1 ;  /* 0x000000ff0300720c */ /* 0x020fe40004f25670 */
[----:B------:R-:W-:-:S04]  /*0520*/  SHF.R.S32.HI R3, RZ, 0x1f, R0 ;  /* 0x0000001fff037819 */ /* 0x000fc80000011400 */
[----:B------:R-:W-:-:S05]  /*0530*/  LEA.HI R3, R3, R0, RZ, 0x7 ;  /* 0x0000000003037211 */ /* 0x000fca00078f38ff */
[----:B------:R-:W-:Y:S01]  /*0540*/  VOTEU.ALL UP0, P0 ;  /* 0x00000000003f7886 */ /* 0x000fe20000000000 */
[----:B------:R-:W-:Y:S01]  /*0550*/  LOP3.LUT R3, R3, 0xffffff80, RZ, 0xc0, !PT ;  /* 0xffffff8003037812 */ /* 0x000fe200078ec0ff */
[----:B------:R-:W-:-:S03]  /*0560*/  VOTEU.ALL UP1, P1 ;  /* 0x00000000003f7886 */ /* 0x000fc60000820000 */
[----:B------:R-:W0:Y:S01]  /*0570*/  @!UP0 S2UR UR8, SR_CgaCtaId ;  /* 0x00000000000889c3 */ /* 0x000e220000008800 */
[----:B------:R-:W-:Y:S01]  /*0580*/  @!UP0 UMOV UR5, 0x400 ;  /* 0x0000040000058882 */ /* 0x000fe20000000000 */
[----:B------:R-:W-:-:S04]  /*0590*/  @!UP0 UIADD3 UR6, -UR6, 0x100000, URZ ;  /* 0x0010000006068890 */ /* 0x000fc8000fffe13f */
[----:B------:R-:W-:Y:S02]  /*05a0*/  @!UP0 USHF.L.U32 UR7, UR6, 0xb, URZ ;  /* 0x0000000b06078899 */ /* 0x000fe4000800063f */
[----:B------:R-:W-:Y:S01]  /*05b0*/  @!UP0 USHF.L.U32 UR6, UR6, 0x1, URZ ;  /* 0x0000000106068899 */ /* 0x000fe2000800063f */
[----:B------:R-:W-:Y:S01]  /*05c0*/  IMAD.IADD R23, R0, 0x1, -R3 ;  /* 0x0000000100177824 */ /* 0x000fe200078e0a03 */
[----:B------:R-:W-:Y:S01]  /*05d0*/  @!UP1 UMOV UR10, 0x400 ;  /* 0x00000400000a9882 */ /* 0x000fe20000000000 */
[----:B------:R-:W-:Y:S01]  /*05e0*/  VOTEU.ALL UP2, P1 ;  /* 0x00000000003f7886 */ /* 0x000fe20000840000 */
[----:B------:R-:W-:Y:S01]  /*05f0*/  VOTEU.ALL UP3, P1 ;  /* 0x00000000003f7886 */ /* 0x000fe20000860000 */
[----:B------:R-:W-:Y:S01]  /*0600*/  VOTEU.ALL UP4, P1 ;  /* 0x00000000003f7886 */ /* 0x000fe20000880000 */
[----:B------:R-:W5:Y:S01]  /*0610*/  @!UP1 S2UR UR11, SR_CgaCtaId ;  /* 0x00000000000b99c3 */ /* 0x000f620000008800 */
[----:B------:R-:W-:Y:S01]  /*0620*/  VOTEU.ALL UP5, P1 ;  /* 0x00000000003f7886 */ /* 0x000fe200008a0000 */
[----:B------:R-:W-:Y:S01]  /*0630*/  ISETP.NE.AND P1, PT, RZ, UR13, PT ;  /* 0x0000000dff007c0c */ /* 0x000fe2000bf25270 */
[----:B0-----:R-:W-:-:S02]  /*0640*/  @!UP0 ULEA UR5, UR8, UR5, 0x18 ;  /* 0x0000000508058291 */ /* 0x001fc4000f8ec03f */
[----:B------:R-:W-:-:S04]  /*0650*/  @!UP1 UIADD3 UR8, -UR9, 0x100000, URZ ;  /* 0x0010000009089890 */ /* 0x000fc8000fffe13f */
[----:B------:R-:W-:Y:S02]  /*0660*/  @!UP1 USHF.L.U32 UR9, UR8, 0xb, URZ ;  /* 0x0000000b08099899 */ /* 0x000fe4000800063f */
[----:B------:R-:W-:Y:S01]  /*0670*/  @!UP1 USHF.L.U32 UR8, UR8, 0x1, URZ ;  /* 0x0000000108089899 */ /* 0x000fe2000800063f */
[----:B------:R-:W-:Y:S01]  /*0680*/  VOTEU.ALL UP0, P0 ;  /* 0x00000000003f7886 */ /* 0x000fe20000000000 */
[----:B-----5:R-:W-:Y:S01]  /*0690*/  @!UP1 ULEA UR10, UR11, UR10, 0x18 ;  /* 0x0000000a0b0a9291 */ /* 0x020fe2000f8ec03f */
[----:B------:R-:W-:Y:S01]  /*06a0*/  VOTEU.ALL UP1, P0 ;  /* 0x00000000003f7886 */ /* 0x000fe20000020000 */
[----:B------:R-:W0:Y:S02]  /*06b0*/  FENCE.VIEW.ASYNC.S ;  /* 0x00000000000073c6 */ /* 0x000e240000000000 */
[----:B0-----:R-:W1:Y:S02]  /*06c0*/  @!UP0 SYNCS.EXCH.64 URZ, [UR5+0xc0], UR6 ;  /* 0x0000c006053f85b2 */ /* 0x001e640008000100 */
[----:B------:R0:W1:Y:S01]  /*06d0*/  @!UP1 SYNCS.EXCH.64 URZ, [UR5+0xc8], UR6 ;  /* 0x0000c806053f95b2 */ /* 0x0000620008000100 */
[----:B------:R-:W-:Y:S01]  /*06e0*/  NOP ;  /* 0x0000000000007918 */ /* 0x000fe20000000000 */
[----:B0-----:R-:W-:-:S02]  /*06f0*/  ULDC.64 UR6, c[0x0][0x598] ;  /* 0x0001660000067ab9 */ /* 0x001fc40000000a00 */
[----:B------:R-:W-:Y:S02]  /*0700*/  ISETP.NE.U32.AND P0, PT, RZ, UR6, PT ;  /* 0x00000006ff007c0c */ /* 0x000fe4000bf05070 */
[----:B------:R0:W1:Y:S02]  /*0710*/  @!UP2 SYNCS.EXCH.64 URZ, [UR10+0xa0], UR8 ;  /* 0x0000a0080a3fa5b2 */ /* 0x0000640008000100 */
[----:B------:R-:W-:Y:S01]  /*0720*/  ISETP.NE.AND.EX P0, PT, RZ, UR7, PT, P0 ;  /* 0x00000007ff007c0c */ /* 0x000fe2000bf05300 */
[----:B------:R0:W1:Y:S01]  /*0730*/  @!UP3 SYNCS.EXCH.64 URZ, [UR10+0xa8], UR8 ;  /* 0x0000a8080a3fb5b2 */ /* 0x0000620008000100 */
[----:B------:R0:W1:Y:S01]  /*0740*/  @!UP4 SYNCS.EXCH.64 URZ, [UR10+0xb0], UR8 ;  /* 0x0000b0080a3fc5b2 */ /* 0x0000620008000100 */
[----:B------:R0:W1:Y:S01]  /*0750*/  @!UP5 SYNCS.EXCH.64 URZ, [UR10+0xb8], UR8 ;  /* 0x0000b8080a3fd5b2 */ /* 0x0000620008000100 */
[----:B------:R-:W-:Y:S01]  /*0760*/  NOP ;  /* 0x0000000000007918 */ /* 0x000fe20000000000 */
[----:B-1234-:R-:W-:Y:S08]  /*0770*/  BAR.SYNC.DEFER_BLOCKING 0x0 ;  /* 0x0000000000007b1d */ /* 0x01eff00000010000 */
[----:B0-----:R-:W-:Y:S05]  /*0780*/  @!P0 BRA `(.L_x_4) ;  /* 0x00000000001c8947 */ /* 0x001fea0003800000 */
[----:B------:R-:W0:Y:S02]  /*0790*/  LDC.64 R2, c[0x0][0x598] ;  /* 0x00016600ff027b82 */ /* 0x000e240000000a00 */
[----:B0-----:R-:W2:Y:S02]  /*07a0*/  LDG.E.64 R2, desc[UR36][R2.64] ;  /* 0x0000002402027981 */ /* 0x001ea4000c1e1b00 */
[----:B--2---:R-:W-:-:S04]  /*07b0*/  ISETP.NE.U32.AND P0, PT, R2, RZ, PT ;  /* 0x000000ff0200720c */ /* 0x004fc80003f05070 */
[----:B------:R-:W-:-:S13]  /*07c0*/  ISETP.NE.AND.EX P0, PT, R3, RZ, PT, P0 ;  /* 0x000000ff0300720c */ /* 0x000fda0003f05300 */
[----:B------:R-:W-:Y:S05]  /*07d0*/  @!P0 BRA `(.L_x_4) ;  /* 0x0000000000088947 */ /* 0x000fea0003800000 */
[----:B------:R1:W5:Y:S01]  /*07e0*/  LD.E R88, desc[UR36][R2.64] ;  /* 0x0000002402587980 */ /* 0x000362000c101900 */
[----:B------:R-:W-:Y:S05]  /*07f0*/  BRA `(.L_x_5) ;  /* 0x0000000000247947 */ /* 0x000fea0003800000 */
.L_x_4:
[----:B------:R-:W-:Y:S02]  /*0800*/  ULDC.64 UR6, c[0x0][0x588] ;  /* 0x0001620000067ab9 */ /* 0x000fe40000000a00 */
[----:B------:R-:W-:-:S04]  /*0810*/  ISETP.NE.U32.AND P0, PT, RZ, UR6, PT ;  /* 0x00000006ff007c0c */ /* 0x000fc8000bf05070 */
[----:B------:R-:W-:-:S13]  /*0820*/  ISETP.NE.AND.EX P0, PT, RZ, UR7, PT, P0 ;  /* 0x00000007ff007c0c */ /* 0x000fda000bf05300 */
[----:B------:R-:W-:Y:S05]  /*0830*/  @!P0 BRA `(.L_x_6) ;  /* 0x00000000000c8947 */ /* 0x000fea0003800000 */
[----:B------:R-:W0:Y:S02]  /*0840*/  LDC.64 R88, c[0x0][0x588] ;  /* 0x00016200ff587b82 */ /* 0x000e240000000a00 */
[----:B0-----:R0:W5:Y:S01]  /*0850*/  LDG.E R88, desc[UR36][R88.64] ;  /* 0x0000002458587981 */ /* 0x001162000c1e1900 */
[----:B------:R-:W-:Y:S05]  /*0860*/  BRA `(.L_x_5) ;  /* 0x0000000000087947 */ /* 0x000fea0003800000 */
.L_x_6:
[----:B------:R-:W-:Y:S02]  /*0870*/  ULDC UR5, c[0x0][0x580] ;  /* 0x0001600000057ab9 */ /* 0x000fe40000000800 */
[----:B------:R-:W-:-:S07]  /*0880*/  IMAD.U32 R88, RZ, RZ, UR5 ;  /* 0x00000005ff587e24 */ /* 0x000fce000f8e00ff */
.L_x_5:
[----:B------:R-:W-:Y:S02]  /*0890*/  ULDC.64 UR6, c[0x0][0x5a0] ;  /* 0x0001680000067ab9 */ /* 0x000fe40000000a00 */
[----:B------:R-:W-:-:S04]  /*08a0*/  ISETP.NE.U32.AND P0, PT, RZ, UR6, PT ;  /* 0x00000006ff007c0c */ /* 0x000fc8000bf05070 */
[----:B------:R-:W-:-:S13]  /*08b0*/  ISETP.NE.AND.EX P0, PT, RZ, UR7, PT, P0 ;  /* 0x00000007ff007c0c */ /* 0x000fda000bf05300 */
[----:B------:R-:W-:Y:S05]  /*08c0*/  @!P0 BRA `(.L_x_7) ;  /* 0x00000000001c8947 */ /* 0x000fea0003800000 */
[----:B-1----:R-:W1:Y:S02]  /*08d0*/  LDC.64 R2, c[0x0][0x5a0] ;  /* 0x00016800ff027b82 */ /* 0x002e640000000a00 */
[----:B-1----:R-:W2:Y:S02]  /*08e0*/  LDG.E.64 R2, desc[UR36][R2.64] ;  /* 0x0000002402027981 */ /* 0x002ea4000c1e1b00 */
[----:B--2---:R-:W-:-:S04]  /*08f0*/  ISETP.NE.U32.AND P0, PT, R2, RZ, PT ;  /* 0x000000ff0200720c */ /* 0x004fc80003f05070 */
[----:B------:R-:W-:-:S13]  /*0900*/  ISETP.NE.AND.EX P0, PT, R3, RZ, PT, P0 ;  /* 0x000000ff0300720c */ /* 0x000fda0003f05300 */
[----:B------:R-:W-:Y:S05]  /*0910*/  @!P0 BRA `(.L_x_7) ;  /* 0x0000000000088947 */ /* 0x000fea0003800000 */
[----:B0-----:R2:W5:Y:S01]  /*0920*/  LD.E R89, desc[UR36][R2.64] ;  /* 0x0000002402597980 */ /* 0x001562000c101900 */
[----:B------:R-:W-:Y:S05]  /*0930*/  BRA `(.L_x_8) ;  /* 0x0000000000247947 */ /* 0x000fea0003800000 */
.L_x_7:
[----:B------:R-:W-:Y:S02]  /*0940*/  ULDC.64 UR6, c[0x0][0x590] ;  /* 0x0001640000067ab9 */ /* 0x000fe40000000a00 */
[----:B------:R-:W-:-:S04]  /*0950*/  ISETP.NE.U32.AND P0, PT, RZ, UR6, PT ;  /* 0x00000006ff007c0c */ /* 0x000fc8000bf05070 */
[----:B------:R-:W-:-:S13]  /*0960*/  ISETP.NE.AND.EX P0, PT, RZ, UR7, PT, P0 ;  /* 0x00000007ff007c0c */ /* 0x000fda000bf05300 */
[----:B------:R-:W-:Y:S05]  /*0970*/  @!P0 BRA `(.L_x_9) ;  /* 0x00000000000c8947 */ /* 0x000fea0003800000 */
[----:B-1----:R-:W0:Y:S02]  /*0980*/  LDC.64 R2, c[0x0][0x590] ;  /* 0x00016400ff027b82 */ /* 0x002e240000000a00 */
[----:B0-----:R0:W5:Y:S01]  /*0990*/  LDG.E R89, desc[UR36][R2.64] ;  /* 0x0000002402597981 */ /* 0x001162000c1e1900 */
[----:B------:R-:W-:Y:S05]  /*09a0*/  BRA `(.L_x_8) ;  /* 0x0000000000087947 */ /* 0x000fea0003800000 */
.L_x_9:
[----:B------:R-:W-:Y:S02]  /*09b0*/  ULDC UR5, c[0x0][0x584] ;  /* 0x0001610000057ab9 */ /* 0x000fe40000000800 */
[----:B0-----:R-:W-:-:S07]  /*09c0*/  IMAD.U32 R89, RZ, RZ, UR5 ;  /* 0x00000005ff597e24 */ /* 0x001fce000f8e00ff */
.L_x_8:
[----:B012---:R-:W0:Y:S01]  /*09d0*/  LDC R2, c[0x0][0x65c] ;  /* 0x00019700ff027b82 */ /* 0x007e220000000800 */
[----:B------:R-:W1:Y:S01]  /*09e0*/  S2R R12, SR_CTAID.Y ;  /* 0x00000000000c7919 */ /* 0x000e620000002600 */
[----:B------:R-:W-:Y:S01]  /*09f0*/  UISETP.NE.AND UP0, UPT, UR13, 0x2, UPT ;  /* 0x000000020d00788c */ /* 0x000fe2000bf05270 */
[----:B------:R-:W-:Y:S01]  /*0a00*/  IMAD.MOV.U32 R5, RZ, RZ, RZ ;  /* 0x000000ffff057224 */ /* 0x000fe200078e00ff */
[----:B------:R-:W-:Y:S01]  /*0a10*/  ULDC UR5, c[0x0][0x28c] ;  /* 0x0000a30000057ab9 */ /* 0x000fe20000000800 */
[----:B------:R-:W2:Y:S01]  /*0a20*/  S2R R4, SR_CTAID.X ;  /* 0x0000000000047919 */ /* 0x000ea20000002500 */
[----:B------:R-:W-:Y:S01]  /*0a30*/  UIADD3 UR5, UR5, 0x1f, URZ ;  /* 0x0000001f05057890 */ /* 0x000fe2000fffe03f */
[----:B------:R-:W-:Y:S01]  /*0a40*/  LOP3.LUT R26, R26, 0xfffffffd, RZ, 0xc0, !PT ;  /* 0xfffffffd1a1a7812 */ /* 0x000fe200078ec0ff */
[----:B------:R-:W-:Y:S01]  /*0a50*/  UMOV UR39, URZ ;  /* 0x0000003f00277c82 */ /* 0x000fe20008000000 */
[----:B------:R-:W-:Y:S01]  /*0a60*/  PLOP3.LUT P0, PT, PT, PT, UP0, 0x80, 0x0 ;  /* 0x000000000000781c */ /* 0x000fe20003f0f008 */
[----:B------:R-:W-:Y:S01]  /*0a70*/  USHF.R.S32.HI UR8, URZ, 0x1f, UR5 ;  /* 0x0000001f3f087899 */ /* 0x000fe20008011405 */
[----:B------:R-:W-:Y:S01]  /*0a80*/  UMOV UR38, URZ ;  /* 0x0000003f00267c82 */ /* 0x000fe20008000000 */
[----:B------:R-:W-:-:S02]  /*0a90*/  ULDC.64 UR10, c[0x0][0x650] ;  /* 0x00019400000a7ab9 */ /* 0x000fc40000000a00 */
[----:B------:R-:W-:-:S04]  /*0aa0*/  ULEA.HI UR8, UR8, UR5, URZ, 0x5 ;  /* 0x0000000508087291 */ /* 0x000fc8000f8f283f */
[----:B------:R-:W-:Y:S01]  /*0ab0*/  USHF.R.S32.HI UR46, URZ, 0x5, UR8 ;  /* 0x000000053f2e7899 */ /* 0x000fe20008011408 */
[----:B0-----:R-:W-:-:S13]  /*0ac0*/  ISETP.NE.AND P2, PT, R2, 0x1, PT ;  /* 0x000000010200780c */ /* 0x001fda0003f45270 */
[----:B------:R-:W2:Y:S01]  /*0ad0*/  @P2 LDC R17, c[0x0][0x10] ;  /* 0x00000400ff112b82 */ /* 0x000ea20000000800 */
[----:B-1----:R-:W-:Y:S01]  /*0ae0*/  @P2 IMAD.MOV.U32 R6, RZ, RZ, R12 ;  /* 0x000000ffff062224 */ /* 0x002fe200078e000c */
[----:B------:R-:W-:Y:S01]  /*0af0*/  @P2 LOP3.LUT R26, R26, 0x2, RZ, 0xfc, !PT ;  /* 0x000000021a1a2812 */ /* 0x000fe200078efcff */
[----:B------:R-:W-:-:S05]  /*0b00*/  @P2 IMAD.MOV.U32 R7, RZ, RZ, RZ ;  /* 0x000000ffff072224 */ /* 0x000fca00078e00ff */
[----:B------:R-:W0:Y:S01]  /*0b10*/  @!P2 LDC R3, c[0x0][0xc] ;  /* 0x00000300ff03ab82 */ /* 0x000e220000000800 */
[----:B------:R-:W-:Y:S01]  /*0b20*/  ULDC UR6, c[0x0][0xc] ;  /* 0x0000030000067ab9 */ /* 0x000fe20000000800 */
[----:B------:R-:W-:Y:S01]  /*0b30*/  ULDC UR7, c[0x0][0x10] ;  /* 0x0000040000077ab9 */ /* 0x000fe20000000800 */
[----:B------:R-:W-:Y:S01]  /*0b40*/  ULDC UR5, c[0x0][0x14] ;  /* 0x0000050000057ab9 */ /* 0x000fe20000000800 */
[----:B------:R-:W-:-:S04]  /*0b50*/  UIMAD.WIDE.U32 UR6, UR6, UR7, URZ ;  /* 0x00000007060672a5 */ /* 0x000fc8000f8e003f */
[----:B------:R-:W-:Y:S02]  /*0b60*/  UIMAD.WIDE.U32 UR52, UR6, UR5, URZ ;  /* 0x00000005063472a5 */ /* 0x000fe4000f8e003f */
[----:B------:R-:W-:-:S04]  /*0b70*/  UIMAD UR45, UR7, UR5, URZ ;  /* 0x00000005072d72a4 */ /* 0x000fc8000f8e023f */
[----:B------:R-:W-:Y:S01]  /*0b80*/  UIADD3 UR45, UR53, UR45, URZ ;  /* 0x0000002d352d7290 */ /* 0x000fe2000fffe03f */
[----:B--2---:R-:W-:-:S04]  /*0b90*/  @P2 IMAD.WIDE.U32 R16, R4, R17, R6 ;  /* 0x0000001104102225 */ /* 0x004fc800078e0006 */
[----:B0-----:R-:W-:-:S04]  /*0ba0*/  @!P2 IMAD.WIDE.U32 R6, R3, R12, R4 ;  /* 0x0000000c0306a225 */ /* 0x001fc800078e0004 */
[----:B------:R-:W-:Y:S02]  /*0bb0*/  @P2 IMAD.MOV.U32 R3, RZ, RZ, RZ ;  /* 0x000000ffff032224 */ /* 0x000fe400078e00ff */
[----:B------:R-:W-:Y:S02]  /*0bc0*/  @!P2 IMAD.MOV.U32 R16, RZ, RZ, R6 ;  /* 0x000000ffff10a224 */ /* 0x000fe400078e0006 */
[----:B------:R-:W-:Y:S02]  /*0bd0*/  @P2 IMAD.IADD R17, R17, 0x1, R3 ;  /* 0x0000000111112824 */ /* 0x000fe400078e0203 */
[----:B------:R-:W-:Y:S01]  /*0be0*/  @!P2 IMAD.MOV.U32 R17, RZ, RZ, R7 ;  /* 0x000000ffff11a224 */ /* 0x000fe200078e0007 */
[----:B------:R-:W-:Y:S06]  /*0bf0*/  @P0 BRA `(.L_x_10) ;  /* 0x0000000000200947 */ /* 0x000fec0003800000 */
[----:B------:R-:W-:Y:S01]  /*0c00*/  UISETP.GE.U32.AND UP0, UPT, UR46, 0x9, UPT ;  /* 0x000000092e00788c */ /* 0x000fe2000bf06070 */
[----:B------:R-:W-:Y:S01]  /*0c10*/  IADD3 R16, P0, R16, UR52, RZ ;  /* 0x0000003410107c10 */ /* 0x000fe2000ff1e0ff */
[----:B------:R-:W-:Y:S01]  /*0c20*/  UIMAD.WIDE.U32 UR6, UR46, 0x38e38e39, URZ ;  /* 0x38e38e392e0678a5 */ /* 0x000fe2000f8e003f */
[----:B------:R-:W-:Y:S02]  /*0c30*/  UMOV UR38, URZ ;  /* 0x0000003f00267c82 */ /* 0x000fe40008000000 */
[----:B------:R-:W-:Y:S01]  /*0c40*/  IADD3.X R17, R17, UR45, RZ, P0, !PT ;  /* 0x0000002d11117c10 */ /* 0x000fe200087fe4ff */
[----:B------:R-:W-:-:S04]  /*0c50*/  USHF.R.U32.HI UR6, URZ, 0x1, UR7 ;  /* 0x000000013f067899 */ /* 0x000fc80008011607 */
[----:B------:R-:W-:Y:S02]  /*0c60*/  UIMAD UR39, UR6, -0x9, UR46 ;  /* 0xfffffff7062778a4 */ /* 0x000fe4000f8e022e */
[----:B------:R-:W-:-:S12]  /*0c70*/  @UP0 ULOP3.LUT UR38, UR6, 0x1, URZ, 0xc0, !UPT ;  /* 0x0000000106260892 */ /* 0x000fd8000f8ec03f */
.L_x_10:
[----:B------:R-:W-:Y:S01]  /*0c80*/  ISETP.GE.U32.AND P0, PT, R16, UR10, PT ;  /* 0x0000000a10007c0c */ /* 0x000fe2000bf06070 */
[----:B------:R-:W-:Y:S01]  /*0c90*/  IMAD.MOV.U32 R22, RZ, RZ, -0x1 ;  /* 0xffffffffff167424 */ /* 0x000fe200078e00ff */
[----:B------:R-:W-:Y:S01]  /*0ca0*/  PRMT R3, RZ, 0x7610, R3 ;  /* 0x00007610ff037816 */ /* 0x000fe20000000003 */
[----:B------:R-:W-:Y:S01]  /*0cb0*/  IMAD.MOV.U32 R18, RZ, RZ, -0x1 ;  /* 0xffffffffff127424 */ /* 0x000fe200078e00ff */
[----:B------:R-:W-:Y:S01]  /*0cc0*/  ISETP.GE.U32.AND.EX P0, PT, R17, UR11, PT, P0 ;  /* 0x0000000b11007c0c */ /* 0x000fe2000bf06100 */
[----:B------:R-:W-:-:S12]  /*0cd0*/  IMAD.MOV.U32 R19, RZ, RZ, -0x1 ;  /* 0xffffffffff137424 */ /* 0x000fd800078e00ff */
[----:B------:R-:W-:Y:S05]  /*0ce0*/  @P0 BRA `(.L_x_11) ;  /* 0x0000000400580947 */ /* 0x000fea0003800000 */
[----:B------:R-:W0:Y:S01]  /*0cf0*/  LDC.64 R14, c[0x0][0x628] ;  /* 0x00018a00ff0e7b82 */ /* 0x000e220000000a00 */
[----:B------:R-:W-:Y:S02]  /*0d00*/  IMAD.MOV.U32 R6, RZ, RZ, R16 ;  /* 0x000000ffff067224 */ /* 0x000fe400078e0010 */
[----:B------:R-:W-:-:S05]  /*0d10*/  IMAD.MOV.U32 R7, RZ, RZ, R17 ;  /* 0x000000ffff077224 */ /* 0x000fca00078e0011 */
[----:B------:R-:W1:Y:S08]  /*0d20*/  LDC R18, c[0x0][0x630] ;  /* 0x00018c00ff127b82 */ /* 0x000e700000000800 */
[----:B------:R-:W2:Y:S01]  /*0d30*/  LDC.64 R20, c[0x0][0x620] ;  /* 0x00018800ff147b82 */ /* 0x000ea20000000a00 */
[----:B0-----:R-:W-:-:S04]  /*0d40*/  ISETP.NE.U32.AND P0, PT, R14, RZ, PT ;  /* 0x000000ff0e00720c */ /* 0x001fc80003f05070 */
[----:B------:R-:W-:-:S13]  /*0d50*/  ISETP.NE.AND.EX P0, PT, R15, RZ, PT, P0 ;  /* 0x000000ff0f00720c */ /* 0x000fda0003f05300 */
[----:B-12---:R-:W-:Y:S05]  /*0d60*/  @!P0 BRA `(.L_x_12) ;  /* 0x0000000000288947 */ /* 0x006fea0003800000 */
[----:B------:R-:W0:Y:S02]  /*0d70*/  LDC R3, c[0x0][0x634] ;  /* 0x00018d00ff037b82 */ /* 0x000e240000000800 */
[----:B0-----:R-:W-:-:S05]  /*0d80*/  IADD3 R3, P0, R16, R3, RZ ;  /* 0x0000000310037210 */ /* 0x001fca0007f1e0ff */
[----:B------:R-:W-:-:S04]  /*0d90*/  IMAD.X R13, RZ, RZ, R17, P0 ;  /* 0x000000ffff0d7224 */ /* 0x000fc800000e0611 */
[----:B------:R-:W-:-:S04]  /*0da0*/  IMAD.WIDE.U32 R6, R13, R14, RZ ;  /* 0x0000000e0d067225 */ /* 0x000fc800078e00ff */
[----:B------:R-:W-:-:S04]  /*0db0*/  IMAD.WIDE.U32 R8, P0, R3, R15, R6 ;  /* 0x0000000f03087225 */ /* 0x000fc80007800006 */
[----:B------:R-:W-:-:S04]  /*0dc0*/  IMAD.WIDE.U32 R6, R3, R14, RZ ;  /* 0x0000000e03067225 */ /* 0x000fc800078e00ff */
[----:B------:R-:W-:Y:S01]  /*0dd0*/  IMAD.X R11, RZ, RZ, RZ, P0 ;  /* 0x000000ffff0b7224 */ /* 0x000fe200000e06ff */
[----:B------:R-:W-:Y:S01]  /*0de0*/  IADD3 RZ, P0, R7, R8, RZ ;  /* 0x0000000807ff7210 */ /* 0x000fe20007f1e0ff */
[----:B------:R-:W-:-:S04]  /*0df0*/  IMAD.MOV.U32 R10, RZ, RZ, R9 ;  /* 0x000000ffff0a7224 */ /* 0x000fc800078e0009 */
[----:B------:R-:W-:-:S08]  /*0e00*/  IMAD.WIDE.U32.X R6, R13, R15, R10, P0 ;  /* 0x0000000f0d067225 */ /* 0x000fd000000e040a */
.L_x_12:
[-CC-:B------:R-:W-:Y:S01]  /*0e10*/  SHF.R.U64 R29, R6, R18.reuse, R7.reuse ;  /* 0x00000012061d7219 */ /* 0x180fe20000001207 */
[----:B------:R-:W0:Y:S01]  /*0e20*/  LDC R10, c[0x0][0x618] ;  /* 0x00018600ff0a7b82 */ /* 0x000e220000000800 */
[----:B------:R-:W-:Y:S01]  /*0e30*/  SHF.R.U32.HI R5, RZ, R18, R7 ;  /* 0x00000012ff057219 */ /* 0x000fe20000011607 */
[----:B------:R-:W-:Y:S01]  /*0e40*/  ULDC UR5, c[0x0][0x150] ;  /* 0x0000540000057ab9 */ /* 0x000fe20000000800 */
[----:B------:R-:W-:Y:S02]  /*0e50*/  IADD3 R9, P0, RZ, -R29, RZ ;  /* 0x8000001dff097210 */ /* 0x000fe40007f1e0ff */
[----:B------:R-:W-:-:S03]  /*0e60*/  I2FP.F32.U32 R3, R4 ;  /* 0x0000000400037245 */ /* 0x000fc60000201000 */
[----:B------:R-:W1:Y:S01]  /*0e70*/  LDC.64 R24, c[0x0][0x640] ;  /* 0x00019000ff187b82 */ /* 0x000e620000000a00 */
[----:B------:R-:W-:Y:S02]  /*0e80*/  IMAD.X R11, RZ, RZ, ~R5, P0 ;  /* 0x000000ffff0b7224 */ /* 0x000fe400000e0e05 */
[----:B------:R-:W-:Y:S01]  /*0e90*/  FMUL R3, R3, UR5 ;  /* 0x0000000503037c20 */ /* 0x000fe20008400000 */
[----:B------:R-:W-:Y:S01]  /*0ea0*/  IMAD.WIDE.U32 R6, R9, R20, R16 ;  /* 0x0000001409067225 */ /* 0x000fe200078e0010 */
[----:B------:R-:W-:-:S03]  /*0eb0*/  ULDC UR5, c[0x0][0x154] ;  /* 0x0000550000057ab9 */ /* 0x000fc60000000800 */
[----:B------:R-:W-:Y:S01]  /*0ec0*/  IMAD R8, R11, R20, RZ ;  /* 0x000000140b087224 */ /* 0x000fe200078e02ff */
[----:B------:R-:W2:Y:S01]  /*0ed0*/  LDC R5, c[0x0][0x144] ;  /* 0x00005100ff057b82 */ /* 0x000ea20000000800 */
[----:B------:R-:W3:Y:S02]  /*0ee0*/  F2I.U32.TRUNC.NTZ R3, R3 ;  /* 0x0000000300037305 */ /* 0x000ee4000020f000 */
[----:B------:R-:W-:-:S04]  /*0ef0*/  IMAD R9, R9, R21, R8 ;  /* 0x0000001509097224 */ /* 0x000fc800078e0208 */
[----:B------:R-:W-:Y:S01]  /*0f00*/  IMAD.IADD R7, R7, 0x1, R9 ;  /* 0x0000000107077824 */ /* 0x000fe200078e0209 */
[----:B------:R-:W4:Y:S01]  /*0f10*/  LDC R18, c[0x0][0x608] ;  /* 0x00018200ff127b82 */ /* 0x000f220000000800 */
[----:B------:R-:W-:-:S03]  /*0f20*/  IMAD.MOV.U32 R9, RZ, RZ, -0x1 ;  /* 0xffffffffff097424 */ /* 0x000fc600078e00ff */
[----:B0-----:R-:W-:Y:S02]  /*0f30*/  SHF.R.U64 R14, R6, R10, R7 ;  /* 0x0000000a060e7219 */ /* 0x001fe40000001207 */
[----:B------:R-:W-:Y:S02]  /*0f40*/  I2FP.F32.U32 R6, R12 ;  /* 0x0000000c00067245 */ /* 0x000fe40000201000 */
[----:B------:R-:W0:Y:S01]  /*0f50*/  LDC R20, c[0x0][0x658] ;  /* 0x00019600ff147b82 */ /* 0x000e220000000800 */
[----:B-1----:R-:W-:Y:S01]  /*0f60*/  ISETP.NE.U32.AND P0, PT, R24, RZ, PT ;  /* 0x000000ff1800720c */ /* 0x002fe20003f05070 */
[----:B---3--:R-:W-:Y:S02]  /*0f70*/  IMAD.MOV R8, RZ, RZ, -R3 ;  /* 0x000000ffff087224 */ /* 0x008fe400078e0a03 */
[----:B------:R-:W-:Y:S01]  /*0f80*/  FMUL R6, R6, UR5 ;  /* 0x0000000506067c20 */ /* 0x000fe20008400000 */
[----:B------:R-:W-:Y:S02]  /*0f90*/  SHF.R.U32.HI R7, RZ, R10, R7 ;  /* 0x0000000aff077219 */ /* 0x000fe40000011607 */
[----:B------:R-:W-:Y:S01]  /*0fa0*/  ISETP.NE.AND.EX P0, PT, R25, RZ, PT, P0 ;  /* 0x000000ff1900720c */ /* 0x000fe20003f05300 */
[----:B------:R1:W3:Y:S01]  /*0fb0*/  F2I.U32.TRUNC.NTZ R13, R6 ;  /* 0x00000006000d7305 */ /* 0x0002e2000020f000 */
[----:B------:R-:W1:Y:S01]  /*0fc0*/  LDC R15, c[0x0][0x148] ;  /* 0x00005200ff0f7b82 */ /* 0x000e620000000800 */
[----:B--2---:R-:W-:-:S07]  /*0fd0*/  IMAD R3, R5, R8, R4 ;  /* 0x0000000805037224 */ /* 0x004fce00078e0204 */
[----:B------:R-:W2:Y:S01]  /*0fe0*/  LDC R21, c[0x0][0x600] ;  /* 0x00018000ff157b82 */ /* 0x000ea20000000800 */
[-CC-:B----4-:R-:W-:Y:S02]  /*0ff0*/  SHF.R.U64 R30, R14, R18.reuse, R7.reuse ;  /* 0x000000120e1e7219 */ /* 0x190fe40000001207 */
[----:B------:R-:W-:Y:S01]  /*1000*/  SHF.R.U32.HI R5, RZ, R18, R7 ;  /* 0x00000012ff057219 */ /* 0x000fe20000011607 */
[----:B------:R-:W-:-:S04]  /*1010*/  IMAD.MOV.U32 R7, RZ, RZ, 0x1 ;  /* 0x00000001ff077424 */ /* 0x000fc800078e00ff */
[----:B------:R-:W4:Y:S01]  /*1020*/  LDC R22, c[0x0][0x648] ;  /* 0x00019200ff167b82 */ /* 0x000f220000000800 */
[-C--:B0-----:R-:W-:Y:S02]  /*1030*/  SHF.L.U32 R4, R9, R20.reuse, RZ ;  /* 0x0000001409047219 */ /* 0x081fe400000006ff */
[--C-:B------:R-:W-:Y:S02]  /*1040*/  SHF.R.U64 R18, R30, R20, R5.reuse ;  /* 0x000000141e127219 */ /* 0x100fe40000001205 */
[----:B------:R-:W-:Y:S02]  /*1050*/  LOP3.LUT R11, RZ, R4, RZ, 0x33, !PT ;  /* 0x00000004ff0b7212 */ /* 0x000fe400078e33ff */
[-C--:B------:R-:W-:Y:S01]  /*1060*/  SHF.R.U32.HI R5, RZ, R20.reuse, R5 ;  /* 0x00000014ff057219 */ /* 0x080fe20000011605 */
[----:B------:R-:W0:Y:S01]  /*1070*/  LDC R27, c[0x0][0x638] ;  /* 0x00018e00ff1b7b82 */ /* 0x000e220000000800 */
[----:B------:R-:W-:Y:S01]  /*1080*/  SHF.L.U32 R10, R7, R20, RZ ;  /* 0x00000014070a7219 */ /* 0x000fe200000006ff */
[----:B------:R-:W-:-:S06]  /*1090*/  IMAD.MOV.U32 R4, RZ, RZ, R18 ;  /* 0x000000ffff047224 */ /* 0x000fcc00078e0012 */
[----:B------:R-:W0:Y:S01]  /*10a0*/  LDC R28, c[0x0][0x610] ;  /* 0x00018400ff1c7b82 */ /* 0x000e220000000800 */
[----:B-1-3--:R-:W-:Y:S05]  /*10b0*/  @!P0 BRA `(.L_x_13) ;  /* 0x0000000000288947 */ /* 0x00afea0003800000 */
[----:B------:R-:W1:Y:S02]  /*10c0*/  LDC R9, c[0x0][0x64c] ;  /* 0x00019300ff097b82 */ /* 0x000e640000000800 */
[----:B-1----:R-:W-:-:S05]  /*10d0*/  IADD3 R9, P0, R18, R9, RZ ;  /* 0x0000000912097210 */ /* 0x002fca0007f1e0ff */
        /* <DEDUP_REMOVED lines=8> */
.L_x_13:
[----:B----4-:R-:W-:Y:S01]  /*1160*/  SHF.R.U64 R4, R4, R22, R5 ;  /* 0x0000001604047219 */ /* 0x010fe20000001205 */
[----:B--2---:R-:W-:Y:S01]  /*1170*/  VIADD R5, R21, 0xffffffff ;  /* 0xffffffff15057836 */ /* 0x004fe20000000000 */
[----:B------:R-:W-:Y:S01]  /*1180*/  LOP3.LUT R11, R30, R11, RZ, 0xc0, !PT ;  /* 0x0000000b1e0b7212 */ /* 0x000fe200078ec0ff */
[----:B------:R-:W-:Y:S02]  /*1190*/  IMAD.MOV R13, RZ, RZ, -R13 ;  /* 0x000000ffff0d7224 */ /* 0x000fe400078e0a0d */
[----:B------:R-:W-:Y:S01]  /*11a0*/  IMAD.MOV R6, RZ, RZ, -R4 ;  /* 0x000000ffff067224 */ /* 0x000fe200078e0a04 */
[----:B------:R-:W-:Y:S01]  /*11b0*/  LOP3.LUT R5, R14, R5, RZ, 0xc0, !PT ;  /* 0x000000050e057212 */ /* 0x000fe200078ec0ff */
[----:B------:R-:W-:Y:S02]  /*11c0*/  IMAD R10, R10, R4, R11 ;  /* 0x000000040a0a7224 */ /* 0x000fe400078e020b */
[----:B------:R-:W-:Y:S02]  /*11d0*/  @P2 IMAD R3, R15, R13, R12 ;  /* 0x0000000d0f032224 */ /* 0x000fe400078e020c */
[----:B0-----:R-:W-:-:S02]  /*11e0*/  IMAD R4, R6, R27, R18 ;  /* 0x0000001b06047224 */ /* 0x001fc400078e0212 */
[----:B------:R-:W-:Y:S02]  /*11f0*/  IMAD R22, R10, R28, R3 ;  /* 0x0000001c0a167224 */ /* 0x000fe400078e0203 */
[----:B------:R-:W-:Y:S02]  /*1200*/  IMAD R5, R4, R21, R5 ;  /* 0x0000001504057224 */ /* 0x000fe400078e0205 */
[----:B------:R-:W-:Y:S02]  /*1210*/  IMAD.MOV.U32 R3, RZ, RZ, 0x1 ;  /* 0x00000001ff037424 */ /* 0x000fe400078e00ff */
[----:B------:R-:W-:Y:S01]  /*1220*/  IMAD.MOV.U32 R19, RZ, RZ, R29 ;  /* 0x000000ffff137224 */ /* 0x000fe200078e001d */
[----:B------:R-:W-:Y:S02]  /*1230*/  SEL R18, R5, R22, !P2 ;  /* 0x0000001605127207 */ /* 0x000fe40005000000 */
[----:B------:R-:W-:-:S07]  /*1240*/  SEL R22, R22, R5, !P2 ;  /* 0x0000000516167207 */ /* 0x000fce0005000000 */
.L_x_11:
[----:B------:R-:W-:Y:S05]  /*1250*/  @!P1 BRA `(.L_x_14) ;  /* 0x0000005000e89947 */ /* 0x000fea0003800000 */
[----:B------:R-:W-:-:S06]  /*1260*/  UISETP.GT.U32.AND UP0, UPT, UR12, 0x1, UPT ;  /* 0x000000010c00788c */ /* 0x000fcc000bf04070 */
[----:B------:R-:W-:-:S13]  /*1270*/  PLOP3.LUT P0, PT, PT, PT, UP0, 0x80, 0x0 ;  /* 0x000000000000781c */ /* 0x000fda0003f0f008 */
[----:B------:R-:W-:Y:S05]  /*1280*/  @P0 EXIT ;  /* 0x000000000000094d */ /* 0x000fea0003800000 */
.L_x_15:
[----:B------:R-:W-:-:S08]  /*1290*/  NOP ;  /* 0x0000000000007918 */ /* 0x000fd00000000000 */
[----:B------:R-:W0:Y:S02]  /*12a0*/  USETMAXREG.TRY_ALLOC.CTAPOOL UP0, 0xe8 ;  /* 0x000000e8000079c8 */ /* 0x000e240008000600 */
[----:B0-----:R-:W-:-:S13]  /*12b0*/  PLOP3.LUT P0, PT, PT, PT, UP0, 0x80, 0x0 ;  /* 0x000000000000781c */ /* 0x001fda0003f0f008 */
[----:B------:R-:W-:Y:S05]  /*12c0*/  @!P0 BRA `(.L_x_15) ;  /* 0xfffffffc00f08947 */ /* 0x000fea000383ffff */
[----:B------:R-:W-:-:S13]  /*12d0*/  LOP3.LUT P0, RZ, R3, 0xff, RZ, 0xc0, !PT ;  /* 0x000000ff03ff7812 */ /* 0x000fda000780c0ff */
[----:B------:R-:W-:Y:S05]  /*12e0*/  @!P0 EXIT ;  /* 0x000000000000894d */ /* 0x000fea0003800000 */
[----:B------:R-:W-:Y:S01]  /*12f0*/  SHF.R.S32.HI R0, RZ, 0x1f, R23 ;  /* 0x0000001fff007819 */ /* 0x000fe20000011417 */
[----:B------:R-:W0:Y:S01]  /*1300*/  LDC R95, c[0x0][0x658] ;  /* 0x00019600ff5f7b82 */ /* 0x000e220000000800 */
[----:B------:R-:W-:Y:S01]  /*1310*/  UMOV UR40, 0x400 ;  /* 0x0000040000287882 */ /* 0x000fe20000000000 */
[----:B------:R-:W-:Y:S01]  /*1320*/  IMAD.MOV.U32 R6, RZ, RZ, 0x1 ;  /* 0x00000001ff067424 */ /* 0x000fe200078e00ff */
[CC--:B------:R-:W-:Y:S01]  /*1330*/  LEA.HI R3, R0.reuse, R23.reuse, RZ, 0x2 ;  /* 0x0000001700037211 */ /* 0x0c0fe200078f10ff */
[----:B------:R-:W-:Y:S01]  /*1340*/  ULDC UR5, c[0x0][0x284] ;  /* 0x0000a10000057ab9 */ /* 0x000fe20000000800 */
[----:B------:R-:W-:Y:S01]  /*1350*/  LEA.HI R0, R0, R23, RZ, 0x5 ;  /* 0x0000001700007211 */ /* 0x000fe200078f28ff */
[----:B------:R-:W-:Y:S01]  /*1360*/  ULOP3.LUT UR41, UR49, 0x1, URZ, 0xfc, !UPT ;  /* 0x0000000131297892 */ /* 0x000fe2000f8efc3f */
[--C-:B------:R-:W-:Y:S01]  /*1370*/  SHF.R.S32.HI R90, RZ, 0x2, R3.reuse ;  /* 0x00000002ff5a7819 */ /* 0x100fe20000011403 */
[----:B------:R-:W1:Y:S01]  /*1380*/  S2UR UR4, SR_CgaCtaId ;  /* 0x00000000000479c3 */ /* 0x000e620000008800 */
[----:B------:R-:W-:Y:S01]  /*1390*/  SHF.R.S32.HI R5, RZ, 0x1f, R3 ;  /* 0x0000001fff057819 */ /* 0x000fe20000011403 */
[----:B------:R-:W-:Y:S01]  /*13a0*/  UIADD3 UR42, UR46, -0x1, URZ ;  /* 0xffffffff2e2a7890 */ /* 0x000fe2000fffe03f */
[----:B------:R-:W-:Y:S01]  /*13b0*/  LOP3.LUT R4, R3, 0xfffffffc, RZ, 0xc0, !PT ;  /* 0xfffffffc03047812 */ /* 0x000fe200078ec0ff */
[----:B------:R-:W-:Y:S01]  /*13c0*/  USHF.L.U32 UR43, UR46, 0x1, URZ ;  /* 0x000000012e2b7899 */ /* 0x000fe2000800063f */
[----:B------:R-:W-:Y:S01]  /*13d0*/  LEA.HI R5, R5, R90, RZ, 0x3 ;  /* 0x0000005a05057211 */ /* 0x000fe200078f18ff */
[----:B------:R-:W-:Y:S01]  /*13e0*/  USHF.L.U64.HI UR44, UR52, 0x1, UR45 ;  /* 0x00000001342c7899 */ /* 0x000fe2000801022d */
[----:B------:R-:W-:Y:S01]  /*13f0*/  SHF.R.S32.HI R7, RZ, 0x5, R0 ;  /* 0x00000005ff077819 */ /* 0x000fe20000011400 */
[----:B------:R-:W-:Y:S01]  /*1400*/  IMAD.IADD R4, R23, 0x1, -R4 ;  /* 0x0000000117047824 */ /* 0x000fe200078e0a04 */
[----:B------:R-:W-:Y:S01]  /*1410*/  LOP3.LUT R5, R5, 0xfffffff8, RZ, 0xc0, !PT ;  /* 0xfffffff805057812 */ /* 0x000fe200078ec0ff */
[----:B------:R-:W2:Y:S02]  /*1420*/  LDC.64 R8, c[0x0][0x5c8] ;  /* 0x00017200ff087b82 */ /* 0x000ea40000000a00 */
[----:B------:R-:W-:-:S02]  /*1430*/  IMAD R0, R7, 0x40, R4 ;  /* 0x0000004007007824 */ /* 0x000fc400078e0204 */
[----:B------:R-:W-:Y:S02]  /*1440*/  IMAD.IADD R90, R90, 0x1, -R5 ;  /* 0x000000015a5a7824 */ /* 0x000fe400078e0a05 */
[----:B------:R-:W-:Y:S02]  /*1450*/  IMAD.SHL.U32 R92, R4, 0x2, RZ ;  /* 0x00000002045c7824 */ /* 0x000fe400078e00ff */
[--C-:B------:R-:W-:Y:S01]  /*1460*/  IMAD R103, R7, -0x10, -R90.reuse ;  /* 0xfffffff007677824 */ /* 0x100fe200078e0a5a */
[--C-:B------:R-:W-:Y:S01]  /*1470*/  SHF.R.S32.HI R3, RZ, 0x1f, R90.reuse ;  /* 0x0000001fff037819 */ /* 0x100fe2000001145a */
[----:B------:R-:W3:Y:S01]  /*1480*/  LDC R98, c[0x0][0x600] ;  /* 0x00018000ff627b82 */ /* 0x000ee20000000800 */
[----:B------:R-:W-:Y:S01]  /*1490*/  SHF.R.S32.HI R91, RZ, 0x1f, R90 ;  /* 0x0000001fff5b7819 */ /* 0x000fe2000001145a */
[----:B------:R-:W-:Y:S01]  /*14a0*/  VIADD R103, R103, UR5 ;  /* 0x0000000567677c36 */ /* 0x000fe20008000000 */
[----:B------:R-:W-:Y:S01]  /*14b0*/  LEA.HI R3, R3, R90, RZ, 0x2 ;  /* 0x0000005a03037211 */ /* 0x000fe200078f10ff */
[----:B-1----:R-:W-:Y:S01]  /*14c0*/  ULEA UR40, UR4, UR40, 0x18 ;  /* 0x0000002804287291 */ /* 0x002fe2000f8ec03f */
[----:B------:R-:W-:-:S02]  /*14d0*/  SHF.R.S32.HI R93, RZ, 0x1f, R92 ;  /* 0x0000001fff5d7819 */ /* 0x000fc4000001145c */
[C---:B------:R-:W-:Y:S01]  /*14e0*/  LOP3.LUT R5, R3.reuse, 0xfffffffc, RZ, 0xc0, !PT ;  /* 0xfffffffc03057812 */ /* 0x040fe200078ec0ff */
[----:B------:R-:W-:Y:S01]  /*14f0*/  UIADD3 UR47, UR40, 0xa0, URZ ;  /* 0x000000a0282f7890 */ /* 0x000fe2000fffe03f */
[C---:B------:R-:W-:Y:S02]  /*1500*/  LOP3.LUT P0, RZ, R3.reuse, 0x4, RZ, 0xc0, !PT ;  /* 0x0000000403ff7812 */ /* 0x040fe4000780c0ff */
[----:B------:R-:W-:Y:S01]  /*1510*/  LOP3.LUT R94, R3, 0x4, RZ, 0xc0, !PT ;  /* 0x00000004035e7812 */ /* 0x000fe200078ec0ff */
[----:B------:R-:W-:Y:S01]  /*1520*/  IMAD.IADD R5, R90, 0x1, -R5 ;  /* 0x000000015a057824 */ /* 0x000fe200078e0a05 */
[----:B------:R-:W-:Y:S01]  /*1530*/  P2R R114, PR, RZ, 0x1 ;  /* 0x00000001ff727803 */ /* 0x000fe20000000000 */
[----:B------:R-:W-:Y:S01]  /*1540*/  IMAD.WIDE R90, R7, 0x10, R90 ;  /* 0x00000010075a7825 */ /* 0x000fe200078e025a */
[----:B--2---:R-:W-:Y:S01]  /*1550*/  SHF.L.U64.HI R96, R8, 0x3, R9 ;  /* 0x0000000308607819 */ /* 0x004fe20000010209 */
[----:B------:R-:W1:Y:S02]  /*1560*/  LDC R7, c[0x0][0x288] ;  /* 0x0000a200ff077b82 */ /* 0x000e640000000800 */
[----:B------:R-:W-:-:S02]  /*1570*/  IMAD.U32 R5, R0, 0x8, R5 ;  /* 0x0000000800057824 */ /* 0x000fc400078e0005 */
[----:B------:R-:W-:Y:S02]  /*1580*/  IMAD.MOV.U32 R0, RZ, RZ, -0x1 ;  /* 0xffffffffff007424 */ /* 0x000fe400078e00ff */
[----:B------:R-:W-:Y:S02]  /*1590*/  IMAD.IADD R94, R94, 0x1, R5 ;  /* 0x000000015e5e7824 */ /* 0x000fe400078e0205 */
[----:B------:R-:W-:Y:S01]  /*15a0*/  IMAD.SHL.U32 R97, R8, 0x8, RZ ;  /* 0x0000000808617824 */ /* 0x000fe200078e00ff */
[-C--:B0-----:R-:W-:Y:S01]  /*15b0*/  SHF.L.U32 R99, R0, R95.reuse, RZ ;  /* 0x0000005f00637219 */ /* 0x081fe200000006ff */
[C---:B------:R-:W-:Y:S01]  /*15c0*/  VIADD R0, R101.reuse, 0xffffffff ;  /* 0xffffffff65007836 */ /* 0x040fe20000000000 */
[----:B------:R-:W-:Y:S01]  /*15d0*/  SHF.L.U32 R95, R6, R95, RZ ;  /* 0x0000005f065f7219 */ /* 0x000fe200000006ff */
[----:B---3--:R-:W-:Y:S01]  /*15e0*/  VIADD R98, R98, 0xffffffff ;  /* 0xffffffff62627836 */ /* 0x008fe20000000000 */
[----:B------:R-:W-:Y:S02]  /*15f0*/  LOP3.LUT R99, RZ, R99, RZ, 0x33, !PT ;  /* 0x00000063ff637212 */ /* 0x000fe400078e33ff */
[C---:B------:R-:W-:Y:S01]  /*1600*/  ISETP.NE.AND P0, PT, R0.reuse, RZ, PT ;  /* 0x000000ff0000720c */ /* 0x040fe20003f05270 */
[----:B------:R-:W-:Y:S01]  /*1610*/  IMAD.SHL.U32 R0, R0, 0x8, RZ ;  /* 0x0000000800007824 */ /* 0x000fe200078e00ff */
[----:B------:R-:W-:-:S02]  /*1620*/  LEA R101, R101, UR47, 0x3 ;  /* 0x0000002f65657c11 */ /* 0x000fc4000f8e18ff */
[----:B------:R-:W-:Y:S02]  /*1630*/  SEL R112, RZ, 0x1, P0 ;  /* 0x00000001ff707807 */ /* 0x000fe40000000000 */
[----:B------:R-:W-:Y:S01]  /*1640*/  LOP3.LUT R0, R0, 0x8, RZ, 0xc0, !PT ;  /* 0x0000000800007812 */ /* 0x000fe200078ec0ff */
[----:B-1----:R-:W-:-:S03]  /*1650*/  IMAD R100, R4, -0x2, R7 ;  /* 0xfffffffe04647824 */ /* 0x002fc600078e0207 */
[C---:B------:R-:W-:Y:S02]  /*1660*/  LOP3.LUT R113, R0.reuse, 0x8, RZ, 0x3c, !PT ;  /* 0x0000000800717812 */ /* 0x040fe400078e3cff */
[----:B------:R-:W-:-:S07]  /*1670*/  LOP3.LUT R102, R0, 0x18, RZ, 0x3c, !PT ;  /* 0x0000001800667812 */ /* 0x000fce00078e3cff */
.L_x_174:
[----:B------:R-:W-:-:S04]  /*1680*/  SHF.L.U32 R0, R112, 0x1f, RZ ;  /* 0x0000001f70007819 */ /* 0x000fc800000006ff */
[----:B------:R-:W0:Y:S02]  /*1690*/  SYNCS.PHASECHK.TRANS64.TRYWAIT P0, [R101+URZ+-0x8], R0 ;  /* 0xfffff800650075a7 */ /* 0x000e24000800017f */
[----:B01234-:R-:W-:Y:S05]  /*16a0*/  @!P0 BRA `(.L_x_16) ;  /* 0x0000006400c08947 */ /* 0x01ffea0003800000 */
.L_x_203:
[----:B------:R-:W-:-:S04]  /*16b0*/  UIADD3 UR4, UR40, 0x800, URZ ;  /* 0x0000080028047890 */ /* 0x000fc8000fffe03f */
[----:B------:R-:W-:-:S06]  /*16c0*/  ULOP3.LUT UP0, URZ, UR4, 0x9f, URZ, 0xc0, !UPT ;  /* 0x0000009f043f7892 */ /* 0x000fcc000f80c03f */
[----:B------:R-:W-:-:S13]  /*16d0*/  PLOP3.LUT P0, PT, PT, PT, UP0, 0x80, 0x0 ;  /* 0x000000000000781c */ /* 0x000fda0003f0f008 */
[----:B------:R-:W-:Y:S05]  /*16e0*/  @!P0 BRA `(.L_x_17) ;  /* 0x0000000000408947 */ /* 0x000fea0003800000 */
[----:B0-----:R-:W-:Y:S01]  /*16f0*/  MOV R0, 0x0 ;  /* 0x0000000000007802 */ /* 0x001fe20000000f00 */
[----:B------:R-:W-:Y:S01]  /*1700*/  ULDC.64 UR4, c[0x4][0x70] ;  /* 0x01001c0000047ab9 */ /* 0x000fe20000000a00 */
[----:B------:R-:W-:Y:S01]  /*1710*/  ULDC.64 UR6, c[0x4][0x8] ;  /* 0x0100020000067ab9 */ /* 0x000fe20000000a00 */
[----:B------:R-:W-:Y:S01]  /*1720*/  IMAD.U32 R4, RZ, RZ, UR4 ;  /* 0x00000004ff047e24 */ /* 0x000fe2000f8e00ff */
[----:B------:R0:W1:Y:S01]  /*1730*/  LDC.64 R14, c[0x4][R0] ;  /* 0x01000000000e7b82 */ /* 0x0000620000000a00 */
[----:B------:R-:W-:Y:S01]  /*1740*/  IMAD.U32 R5, RZ, RZ, UR5 ;  /* 0x00000005ff057e24 */ /* 0x000fe2000f8e00ff */
[----:B------:R-:W-:Y:S01]  /*1750*/  ULDC.64 UR4, c[0x4][0x78] ;  /* 0x01001e0000047ab9 */ /* 0x000fe20000000a00 */
[----:B------:R-:W-:Y:S02]  /*1760*/  IMAD.U32 R10, RZ, RZ, UR6 ;  /* 0x00000006ff0a7e24 */ /* 0x000fe4000f8e00ff */
[----:B------:R-:W-:Y:S02]  /*1770*/  IMAD.U32 R6, RZ, RZ, UR4 ;  /* 0x00000004ff067e24 */ /* 0x000fe4000f8e00ff */
[----:B------:R-:W-:-:S02]  /*1780*/  IMAD.U32 R7, RZ, RZ, UR5 ;  /* 0x00000005ff077e24 */ /* 0x000fc4000f8e00ff */
[----:B------:R-:W-:Y:S02]  /*1790*/  IMAD.U32 R11, RZ, RZ, UR7 ;  /* 0x00000007ff0b7e24 */ /* 0x000fe4000f8e00ff */
[----:B------:R-:W-:Y:S02]  /*17a0*/  IMAD.MOV.U32 R8, RZ, RZ, 0x70 ;  /* 0x00000070ff087424 */ /* 0x000fe400078e00ff */
[----:B------:R-:W-:Y:S02]  /*17b0*/  IMAD.MOV.U32 R12, RZ, RZ, 0x1 ;  /* 0x00000001ff0c7424 */ /* 0x000fe400078e00ff */
[----:B0-----:R-:W-:-:S07]  /*17c0*/  IMAD.MOV.U32 R13, RZ, RZ, RZ ;  /* 0x000000ffff0d7224 */ /* 0x001fce00078e00ff */
[----:B------:R-:W-:-:S07]  /*17d0*/  LEPC R20, `(.L_x_17) ;  /* 0x000000001014794e */ /* 0x000fce0000000000 */
[----:B-1---5:R-:W-:Y:S05]  /*17e0*/  CALL.ABS.NOINC R14 ;  /* 0x000000000e007343 */ /* 0x022fea0003c00000 */
.L_x_17:
[----:B------:R-:W-:-:S04]  /*17f0*/  IMAD.U32 R24, RZ, RZ, UR40 ;  /* 0x00000028ff187e24 */ /* 0x000fc8000f8e00ff */
[----:B------:R-:W-:-:S05]  /*1800*/  VIADD R24, R24, 0x12800 ;  /* 0x0001280018187836 */ /* 0x000fca0000000000 */
[----:B------:R-:W-:-:S13]  /*1810*/  LOP3.LUT P0, RZ, R24, 0x3ff, RZ, 0xc0, !PT ;  /* 0x000003ff18ff7812 */ /* 0x000fda000780c0ff */
[----:B------:R-:W-:Y:S05]  /*1820*/  @!P0 BRA `(.L_x_18) ;  /* 0x00000000007c8947 */ /* 0x000fea0003800000 */
[----:B------:R-:W-:Y:S01]  /*1830*/  MOV R23, 0x0 ;  /* 0x0000000000177802 */ /* 0x000fe20000000f00 */
[----:B------:R-:W-:Y:S01]  /*1840*/  ULDC.64 UR4, c[0x4][0x70] ;  /* 0x01001c0000047ab9 */ /* 0x000fe20000000a00 */
[----:B------:R-:W-:Y:S01]  /*1850*/  ULDC.64 UR6, c[0x4][0x78] ;  /* 0x01001e0000067ab9 */ /* 0x000fe20000000a00 */
[----:B------:R-:W-:Y:S01]  /*1860*/  IMAD.U32 R4, RZ, RZ, UR4 ;  /* 0x00000004ff047e24 */ /* 0x000fe2000f8e00ff */
[----:B------:R1:W2:Y:S01]  /*1870*/  LDC.64 R14, c[0x4][R23] ;  /* 0x01000000170e7b82 */ /* 0x0002a20000000a00 */
        /* <DEDUP_REMOVED lines=8> */
[----:B-1----:R-:W-:-:S07]  /*1900*/  IMAD.MOV.U32 R13, RZ, RZ, RZ ;  /* 0x000000ffff0d7224 */ /* 0x002fce00078e00ff */
[----:B------:R-:W-:-:S07]  /*1910*/  LEPC R20, `(.L_x_19) ;  /* 0x000000001014794e */ /* 0x000fce0000000000 */
[----:B0-2--5:R-:W-:Y:S05]  /*1920*/  CALL.ABS.NOINC R14 ;  /* 0x000000000e007343 */ /* 0x025fea0003c00000 */
.L_x_19:
[----:B------:R0:W1:Y:S01]  /*1930*/  LDC.64 R14, c[0x4][R23] ;  /* 0x01000000170e7b82 */ /* 0x0000620000000a00 */
[----:B------:R-:W-:Y:S01]  /*1940*/  ULDC.64 UR4, c[0x4][0x70] ;  /* 0x01001c0000047ab9 */ /* 0x000fe20000000a00 */
[----:B------:R-:W-:Y:S01]  /*1950*/  ULDC.64 UR6, c[0x4][0x10] ;  /* 0x0100040000067ab9 */ /* 0x000fe20000000a00 */
[----:B------:R-:W-:Y:S02]  /*1960*/  IMAD.U32 R4, RZ, RZ, UR4 ;  /* 0x00000004ff047e24 */ /* 0x000fe4000f8e00ff */
        /* <DEDUP_REMOVED lines=10> */
[----:B-1----:R-:W-:Y:S05]  /*1a10*/  CALL.ABS.NOINC R14 ;  /* 0x000000000e007343 */ /* 0x002fea0003c00000 */
.L_x_18:
[----:B0-----:R-:W-:Y:S01]  /*1a20*/  IMAD.U32 R0, RZ, RZ, UR41 ;  /* 0x00000029ff007e24 */ /* 0x001fe2000f8e00ff */
[----:B------:R-:W-:-:S04]  /*1a30*/  UMOV UR4, 0xffffffff ;  /* 0xffffffff00047882 */ /* 0x000fc80000000000 */
[----:B------:R-:W-:Y:S01]  /*1a40*/  ISETP.NE.AND P0, PT, R0, 0x3, PT ;  /* 0x000000030000780c */ /* 0x000fe20003f05270 */
[----:B------:R-:W-:-:S12]  /*1a50*/  BRA.DIV UR4, `(.L_x_20) ;  /* 0x0000006204e87947 */ /* 0x000fd8000b800000 */
.L_x_205:
[----:B------:R-:W-:Y:S05]  /*1a60*/  @!P0 BRA `(.L_x_21) ;  /* 0x0000000000048947 */ /* 0x000fea0003800000 */
[----:B------:R-:W-:Y:S01]  /*1a70*/  BPT.TRAP 0x1 ;  /* 0x000000040000795c */ /* 0x000fe20000300000 */
.L_x_21:
[----:B------:R-:W-:Y:S02]  /*1a80*/  IMAD.U32 R3, RZ, RZ, UR39 ;  /* 0x00000027ff037e24 */ /* 0x000fe4000f8e00ff */
[----:B------:R-:W-:-:S03]  /*1a90*/  IMAD.U32 R0, RZ, RZ, UR38 ;  /* 0x00000026ff007e24 */ /* 0x000fc6000f8e00ff */
[----:B------:R-:W-:Y:S02]  /*1aa0*/  LEA R3, R3, UR40, 0x3 ;  /* 0x0000002803037c11 */ /* 0x000fe4000f8e18ff */
[----:B------:R-:W-:-:S04]  /*1ab0*/  SHF.L.U32 R0, R0, 0x1f, RZ ;  /* 0x0000001f00007819 */ /* 0x000fc800000006ff */
[----:B------:R0:W1:Y:S01]  /*1ac0*/  SYNCS.PHASECHK.TRANS64.TRYWAIT P1, [R3+URZ], R0 ;  /* 0x00000000030075a7 */ /* 0x000062000802017f */
[----:B------:R-:W-:Y:S05]  /*1ad0*/  @!P0 BRA `(.L_x_22) ;  /* 0x0000000000048947 */ /* 0x000fea0003800000 */
[----:B------:R-:W-:Y:S01]  /*1ae0*/  BPT.TRAP 0x1 ;  /* 0x000000040000795c */ /* 0x000fe20000300000 */
.L_x_22:
[----:B-1----:R-:W-:Y:S05]  /*1af0*/  @P1 BRA `(.L_x_23) ;  /* 0x0000000000081947 */ /* 0x002fea0003800000 */
[----:B------:R-:W1:Y:S02]  /*1b00*/  SYNCS.PHASECHK.TRANS64.TRYWAIT P1, [R3+URZ], R0 ;  /* 0x00000000030075a7 */ /* 0x000e64000802017f */
[----:B-1----:R-:W-:Y:S05]  /*1b10*/  @!P1 BRA `(.L_x_24) ;  /* 0x0000006000d49947 */ /* 0x002fea0003800000 */
.L_x_23:
[----:B------:R-:W-:-:S04]  /*1b20*/  UIADD3 UR4, UR39, 0x1, URZ ;  /* 0x0000000127047890 */ /* 0x000fc8000fffe03f */
[----:B------:R-:W-:Y:S02]  /*1b30*/  UISETP.NE.AND UP0, UPT, UR4, 0x9, UPT ;  /* 0x000000090400788c */ /* 0x000fe4000bf05270 */
[----:B01----:R-:W-:Y:S02]  /*1b40*/  IMAD.U32 R0, RZ, RZ, UR4 ;  /* 0x00000004ff007e24 */ /* 0x003fe4000f8e00ff */
[----:B------:R-:W-:Y:S02]  /*1b50*/  USEL UR4, URZ, 0x1, UP0 ;  /* 0x000000013f047887 */ /* 0x000fe40008000000 */
[----:B------:R-:W-:Y:S02]  /*1b60*/  PLOP3.LUT P1, PT, PT, PT, UP0, 0x80, 0x0 ;  /* 0x000000000000781c */ /* 0x000fe40003f2f008 */
[----:B------:R-:W-:Y:S02]  /*1b70*/  ULOP3.LUT UR4, UR38, UR4, URZ, 0x3c, !UPT ;  /* 0x0000000426047292 */ /* 0x000fe4000f8e3c3f */
[----:B------:R-:W-:-:S04]  /*1b80*/  SEL R0, R0, RZ, P1 ;  /* 0x000000ff00007207 */ /* 0x000fc80000800000 */
[----:B------:R-:W-:Y:S01]  /*1b90*/  IMAD.U32 R8, RZ, RZ, UR4 ;  /* 0x00000004ff087e24 */ /* 0x000fe2000f8e00ff */
[----:B------:R-:W-:Y:S06]  /*1ba0*/  @!P0 BRA `(.L_x_25) ;  /* 0x0000000000048947 */ /* 0x000fec0003800000 */
[----:B------:R-:W-:Y:S01]  /*1bb0*/  BPT.TRAP 0x1 ;  /* 0x000000040000795c */ /* 0x000fe20000300000 */
.L_x_25:
[----:B------:R-:W-:Y:S01]  /*1bc0*/  IMAD.U32 R3, RZ, RZ, UR39 ;  /* 0x00000027ff037e24 */ /* 0x000fe2000f8e00ff */
[----:B------:R-:W-:Y:S02]  /*1bd0*/  ISETP.NE.AND P3, PT, R114, RZ, PT ;  /* 0x000000ff7200720c */ /* 0x000fe40003f65270 */
[----:B------:R-:W-:Y:S01]  /*1be0*/  SHF.L.U32 R6, R8, 0x1f, RZ ;  /* 0x0000001f08067819 */ /* 0x000fe200000006ff */
[----:B------:R-:W-:Y:S01]  /*1bf0*/  IMAD R3, R3, 0x800, R94 ;  /* 0x0000080003037824 */ /* 0x000fe200078e025e */
[----:B------:R-:W-:-:S04]  /*1c00*/  ISETP.NE.AND P2, PT, RZ, UR42, PT ;  /* 0x0000002aff007c0c */ /* 0x000fc8000bf45270 */
[----:B------:R-:W-:Y:S02]  /*1c10*/  LEA R4, R3, UR40, 0x2 ;  /* 0x0000002803047c11 */ /* 0x000fe4000f8e10ff */
[----:B------:R-:W-:-:S03]  /*1c20*/  LEA R3, R0, UR40, 0x3 ;  /* 0x0000002800037c11 */ /* 0x000fc6000f8e18ff */
[C---:B------:R-:W-:Y:S01]  /*1c30*/  VIADD R7, R4.reuse, 0x800 ;  /* 0x0000080004077836 */ /* 0x040fe20000000000 */
[----:B------:R0:W1:Y:S01]  /*1c40*/  SYNCS.PHASECHK.TRANS64.TRYWAIT P1, [R3+URZ], R6 ;  /* 0x00000006030075a7 */ /* 0x000062000802017f */
[----:B------:R-:W-:Y:S01]  /*1c50*/  VIADD R5, R4, 0x890 ;  /* 0x0000089004057836 */ /* 0x000fe20000000000 */
[----:B------:R0:W2:Y:S01]  /*1c60*/  LDS R108, [R4+0x800] ;  /* 0x00080000046c7984 */ /* 0x0000a20000000800 */
[----:B------:R-:W-:-:S07]  /*1c70*/  @P3 VIADD R5, R7, 0x70 ;  /* 0x0000007007053836 */ /* 0x000fce0000000000 */
[----:B------:R-:W-:Y:S05]  /*1c80*/  WARPSYNC.ALL ;  /* 0x0000000000007948 */ /* 0x000fea0003800000 */
[----:B------:R-:W-:Y:S04]  /*1c90*/  LDS R109, [R4+0xc00] ;  /* 0x000c0000046d7984 */ /* 0x000fe80000000800 */
[----:B------:R-:W-:Y:S04]  /*1ca0*/  LDS R104, [R4+0x900] ;  /* 0x0009000004687984 */ /* 0x000fe80000000800 */
[----:B------:R-:W-:Y:S04]  /*1cb0*/  LDS R105, [R4+0xd00] ;  /* 0x000d000004697984 */ /* 0x000fe80000000800 */
[----:B------:R-:W-:Y:S04]  /*1cc0*/  LDS R110, [R5] ;  /* 0x00000000056e7984 */ /* 0x000fe80000000800 */
[----:B------:R-:W2:Y:S04]  /*1cd0*/  LDS R111, [R5+0x400] ;  /* 0x00040000056f7984 */ /* 0x000ea80000000800 */
[----:B------:R-:W-:Y:S04]  /*1ce0*/  LDS R106, [R5+0x100] ;  /* 0x00010000056a7984 */ /* 0x000fe80000000800 */
[----:B------:R-:W3:Y:S01]  /*1cf0*/  LDS R107, [R5+0x500] ;  /* 0x00050000056b7984 */ /* 0x000ee20000000800 */
[----:B------:R-:W-:Y:S01]  /*1d00*/  R2UR UR4, R24 ;  /* 0x00000000180472ca */ /* 0x000fe200000e0000 */
[----:B------:R-:W-:Y:S01]  /*1d10*/  UMOV UR7, 0x40000040 ;  /* 0x4000004000077882 */ /* 0x000fe20000000000 */
[----:B--2---:R-:W-:-:S11]  /*1d20*/  WARPGROUP.ARRIVE ;  /* 0x00000000000079c5 */ /* 0x004fd60000000000 */
[----:B------:R-:W-:-:S04]  /*1d30*/  USHF.R.U32.HI UR4, URZ, 0x4, UR4 ;  /* 0x000000043f047899 */ /* 0x000fc80008011604 */
[----:B------:R-:W-:-:S04]  /*1d40*/  ULOP3.LUT UR4, UR4, 0x3fff, URZ, 0xc0, !UPT ;  /* 0x00003fff04047892 */ /* 0x000fc8000f8ec03f */
[----:B------:R-:W-:-:S04]  /*1d50*/  ULOP3.LUT UR8, UR4, 0x10000, URZ, 0xfc, !UPT ;  /* 0x0001000004087892 */ /* 0x000fc8000f8efc3f */
[----:B------:R-:W-:-:S07]  /*1d60*/  ULEA UR4, UR39, UR8, 0xa ;  /* 0x0000000827047291 */ /* 0x000fce000f8e503f */
[----:B------:R-:W-:Y:S02]  /*1d70*/  UMOV UR6, UR4 ;  /* 0x0000000400067c82 */ /* 0x000fe40008000000 */
[----:B------:R-:W-:Y:S01]  /*1d80*/  HGMMA.64x128x8.F32.TF32 R24, R108, gdesc[UR4], RZ, !UPT, gsb0 ;  /* 0x05e000046c187df0 */ /* 0x000fe2000c0028ff */
[----:B------:R-:W-:Y:S01]  /*1d90*/  UIADD3 UR6, UR4, 0x2, URZ ;  /* 0x0000000204067890 */ /* 0x000fe2000fffe03f */
[----:B------:R-:W-:Y:S01]  /*1da0*/  UMOV UR7, 0x40000040 ;  /* 0x4000004000077882 */ /* 0x000fe20000000000 */
[----:B------:R-:W-:Y:S02]  /*1db0*/  WARPGROUP.DEPBAR.LE gsb0, 0x0 ;  /* 0x00008000000079c5 */ /* 0x000fe40000010000 */
[----:B---3--:R-:W-:-:S07]  /*1dc0*/  WARPGROUP.ARRIVE ;  /* 0x00000000000079c5 */ /* 0x008fce0000000000 */
[----:B------:R-:W-:Y:S01]  /*1dd0*/  HGMMA.64x128x8.F32.TF32 R24, R104, gdesc[UR4], R24, gsb0 ;  /* 0x05e0000468187df0 */ /* 0x000fe20008002818 */
[----:B------:R-:W-:Y:S01]  /*1de0*/  UIADD3 UR6, UR4, 0x4, URZ ;  /* 0x0000000404067890 */ /* 0x000fe2000fffe03f */
[----:B------:R-:W-:Y:S01]  /*1df0*/  UMOV UR7, 0x40000040 ;  /* 0x4000004000077882 */ /* 0x000fe20000000000 */
[----:B------:R-:W-:Y:S01]  /*1e00*/  UIADD3 UR4, UR4, 0x6, URZ ;  /* 0x0000000604047890 */ /* 0x000fe2000fffe03f */
[----:B------:R-:W-:Y:S02]  /*1e10*/  WARPGROUP.DEPBAR.LE gsb0, 0x0 ;  /* 0x00008000000079c5 */ /* 0x000fe40000010000 */
[----:B------:R-:W-:Y:S04]  /*1e20*/  LDS R104, [R4+0xa00] ;  /* 0x000a000004687984 */ /* 0x000fe80000000800 */
[----:B------:R-:W-:Y:S04]  /*1e30*/  LDS R105, [R4+0xe00] ;  /* 0x000e000004697984 */ /* 0x000fe80000000800 */
[----:B------:R-:W-:Y:S04]  /*1e40*/  LDS R106, [R5+0x200] ;  /* 0x00020000056a7984 */ /* 0x000fe80000000800 */
[----:B------:R-:W2:Y:S02]  /*1e50*/  LDS R107, [R5+0x600] ;  /* 0x00060000056b7984 */ /* 0x000ea40000000800 */
[----:B--2---:R-:W-:-:S06]  /*1e60*/  WARPGROUP.ARRIVE ;  /* 0x00000000000079c5 */ /* 0x004fcc0000000000 */
[----:B------:R-:W-:Y:S01]  /*1e70*/  HGMMA.64x128x8.F32.TF32 R24, R104, gdesc[UR4], R24, gsb0 ;  /* 0x05e0000468187df0 */ /* 0x000fe20008002818 */
[----:B------:R-:W-:Y:S01]  /*1e80*/  UMOV UR6, UR4 ;  /* 0x0000000400067c82 */ /* 0x000fe20008000000 */
[----:B------:R-:W-:Y:S01]  /*1e90*/  UMOV UR7, 0x40000040 ;  /* 0x4000004000077882 */ /* 0x000fe20000000000 */
[----:B------:R-:W-:Y:S02]  /*1ea0*/  WARPGROUP.DEPBAR.LE gsb0, 0x0 ;  /* 0x00008000000079c5 */ /* 0x000fe40000010000 */
[----:B------:R-:W-:Y:S04]  /*1eb0*/  LDS R104, [R4+0xb00] ;  /* 0x000b000004687984 */ /* 0x000fe80000000800 */
[----:B------:R-:W-:Y:S04]  /*1ec0*/  LDS R105, [R4+0xf00] ;  /* 0x000f000004697984 */ /* 0x000fe80000000800 */
[----:B------:R-:W-:Y:S04]  /*1ed0*/  LDS R106, [R5+0x300] ;  /* 0x00030000056a7984 */ /* 0x000fe80000000800 */
[----:B------:R-:W2:Y:S02]  /*1ee0*/  LDS R107, [R5+0x700] ;  /* 0x00070000056b7984 */ /* 0x000ea40000000800 */
[----:B--2---:R-:W-:-:S06]  /*1ef0*/  WARPGROUP.ARRIVE ;  /* 0x00000000000079c5 */ /* 0x004fcc0000000000 */
[----:B------:R-:W-:Y:S03]  /*1f00*/  HGMMA.64x128x8.F32.TF32 R24, R104, gdesc[UR4], R24, gsb0 ;  /* 0x05e0000468187df0 */ /* 0x000fe60008002818 */
[----:B------:R-:W-:Y:S02]  /*1f10*/  WARPGROUP.DEPBAR.LE gsb0, 0x0 ;  /* 0x00008000000079c5 */ /* 0x000fe40000010000 */
[----:B------:R-:W-:Y:S05]  /*1f20*/  @!P2 BRA `(.L_x_26) ;  /* 0x000000080090a947 */ /* 0x000fea0003800000 */
[----:B------:R-:W-:Y:S05]  /*1f30*/  @!P0 BRA `(.L_x_27) ;  /* 0x0000000000048947 */ /* 0x000fea0003800000 */
[----:B------:R-:W-:Y:S01]  /*1f40*/  BPT.TRAP 0x1 ;  /* 0x000000040000795c */ /* 0x000fe20000300000 */
.L_x_27:
[----:B------:R-:W-:-:S04]  /*1f50*/  IMAD.SHL.U32 R7, R0, 0x800, RZ ;  /* 0x0000080000077824 */ /* 0x000fc800078e00ff */
[----:B0-----:R-:W-:-:S05]  /*1f60*/  IMAD.IADD R4, R94, 0x1, R7 ;  /* 0x000000015e047824 */ /* 0x001fca00078e0207 */
[----:B------:R-:W-:-:S05]  /*1f70*/  LEA R4, R4, UR40, 0x2 ;  /* 0x0000002804047c11 */ /* 0x000fca000f8e10ff */
[C---:B------:R-:W-:Y:S02]  /*1f80*/  VIADD R9, R4.reuse, 0x800 ;  /* 0x0000080004097836 */ /* 0x040fe40000000000 */
[----:B------:R-:W-:Y:S02]  /*1f90*/  VIADD R5, R4, 0x890 ;  /* 0x0000089004057836 */ /* 0x000fe40000000000 */
[----:B------:R-:W-:Y:S01]  /*1fa0*/  @P3 VIADD R5, R9, 0x70 ;  /* 0x0000007009053836 */ /* 0x000fe20000000000 */
[----:B-1----:R-:W-:Y:S06]  /*1fb0*/  @P1 BRA `(.L_x_28) ;  /* 0x0000000000081947 */ /* 0x002fec0003800000 */
[----:B------:R-:W0:Y:S02]  /*1fc0*/  SYNCS.PHASECHK.TRANS64.TRYWAIT P1, [R3+URZ], R6 ;  /* 0x00000006030075a7 */ /* 0x000e24000802017f */
[----:B0-----:R-:W-:Y:S05]  /*1fd0*/  @!P1 BRA `(.L_x_29) ;  /* 0x0000005c00b89947 */ /* 0x001fea0003800000 */
.L_x_28:
[----:B0-----:R-:W0:Y:S01]  /*1fe0*/  LDC R3, c[0x0][0x28c] ;  /* 0x0000a300ff037b82 */ /* 0x001e220000000800 */
[----:B------:R1:W2:Y:S01]  /*1ff0*/  LDS R108, [R4+0x800] ;  /* 0x00080000046c7984 */ /* 0x0002a20000000800 */
[----:B------:R-:W-:-:S03]  /*2000*/  UMOV UR4, UR39 ;  /* 0x0000002700047c82 */ /* 0x000fc60008000000 */
[----:B------:R1:W3:Y:S04]  /*2010*/  LDS R109, [R4+0xc00] ;  /* 0x000c0000046d7984 */ /* 0x0002e80000000800 */
[----:B------:R1:W4:Y:S04]  /*2020*/  LDS R110, [R5] ;  /* 0x00000000056e7984 */ /* 0x0003280000000800 */
[----:B------:R1:W1:Y:S01]  /*2030*/  LDS R111, [R5+0x400] ;  /* 0x00040000056f7984 */ /* 0x0002620000000800 */
[----:B0-----:R-:W-:-:S13]  /*2040*/  ISETP.GE.AND P1, PT, R3, 0x41, PT ;  /* 0x000000410300780c */ /* 0x001fda0003f26270 */
[----:B-1234-:R-:W-:Y:S05]  /*2050*/  @!P1 BRA `(.L_x_30) ;  /* 0x0000000400649947 */ /* 0x01efea0003800000 */
[----:B------:R-:W-:Y:S01]  /*2060*/  R2UR UR10, R0 ;  /* 0x00000000000a72ca */ /* 0x000fe200000e0000 */
[----:B------:R-:W-:Y:S01]  /*2070*/  IMAD.U32 R3, RZ, RZ, UR42 ;  /* 0x0000002aff037e24 */ /* 0x000fe2000f8e00ff */
[----:B------:R-:W-:-:S13]  /*2080*/  UMOV UR4, UR39 ;  /* 0x0000002700047c82 */ /* 0x000fda0008000000 */
.L_x_38:
[----:B------:R-:W-:-:S04]  /*2090*/  UIADD3 UR5, UR10, 0x1, URZ ;  /* 0x000000010a057890 */ /* 0x000fc8000fffe03f */
[----:B------:R-:W-:-:S04]  /*20a0*/  UISETP.NE.AND UP0, UPT, UR5, 0x9, UPT ;  /* 0x000000090500788c */ /* 0x000fc8000bf05270 */
[----:B------:R-:W-:Y:S02]  /*20b0*/  USEL UR6, URZ, 0x1, UP0 ;  /* 0x000000013f067887 */ /* 0x000fe40008000000 */
[----:B------:R-:W-:-:S04]  /*20c0*/  USEL UR5, UR5, URZ, UP0 ;  /* 0x0000003f05057287 */ /* 0x000fc80008000000 */
[----:B------:R-:W-:Y:S02]  /*20d0*/  LOP3.LUT R8, R8, UR6, RZ, 0x3c, !PT ;  /* 0x0000000608087c12 */ /* 0x000fe4000f8e3cff */
[----:B------:R-:W-:Y:S01]  /*20e0*/  IMAD.U32 R0, RZ, RZ, UR5 ;  /* 0x00000005ff007e24 */ /* 0x000fe2000f8e00ff */
[----:B0-----:R-:W-:Y:S06]  /*20f0*/  @!P0 BRA `(.L_x_31) ;  /* 0x0000000000048947 */ /* 0x001fec0003800000 */
[----:B------:R-:W-:Y:S01]  /*2100*/  BPT.TRAP 0x1 ;  /* 0x000000040000795c */ /* 0x000fe20000300000 */
.L_x_31:
[----:B------:R-:W-:Y:S01]  /*2110*/  LEA R6, R0, UR40, 0x3 ;  /* 0x0000002800067c11 */ /* 0x000fe2000f8e18ff */
[----:B------:R-:W-:Y:S01]  /*2120*/  ULEA UR9, UR10, UR8, 0xa ;  /* 0x000000080a097291 */ /* 0x000fe2000f8e503f */
[----:B------:R-:W-:Y:S01]  /*2130*/  SHF.L.U32 R9, R8, 0x1f, RZ ;  /* 0x0000001f08097819 */ /* 0x000fe200000006ff */
[----:B------:R-:W-:Y:S01]  /*2140*/  UMOV UR7, 0x40000040 ;  /* 0x4000004000077882 */ /* 0x000fe20000000000 */
[----:B------:R-:W-:Y:S01]  /*2150*/  IMAD.U32 R5, RZ, RZ, UR10 ;  /* 0x0000000aff057e24 */ /* 0x000fe2000f8e00ff */
[----:B------:R-:W-:Y:S01]  /*2160*/  ISETP.NE.AND P3, PT, R114, RZ, PT ;  /* 0x000000ff7200720c */ /* 0x000fe20003f65270 */
[----:B------:R0:W1:Y:S01]  /*2170*/  SYNCS.PHASECHK.TRANS64.TRYWAIT P1, [R6+URZ], R9 ;  /* 0x00000009060075a7 */ /* 0x000062000802017f */
[----:B------:R-:W-:Y:S01]  /*2180*/  WARPGROUP.ARRIVE ;  /* 0x00000000000079c5 */ /* 0x000fe20000000000 */
[----:B------:R-:W-:Y:S01]  /*2190*/  UMOV UR6, UR9 ;  /* 0x0000000900067c82 */ /* 0x000fe20008000000 */
[----:B------:R-:W-:-:S04]  /*21a0*/  IMAD R4, R5, 0x800, R94 ;  /* 0x0000080005047824 */ /* 0x000fc800078e025e */
[----:B------:R-:W-:Y:S01]  /*21b0*/  HGMMA.64x128x8.F32.TF32 R24, R108, gdesc[UR4], R24, gsb0 ;  /* 0x05e000046c187df0 */ /* 0x000fe20008002818 */
[----:B------:R-:W-:Y:S01]  /*21c0*/  LEA R7, R4, UR40, 0x2 ;  /* 0x0000002804077c11 */ /* 0x000fe2000f8e10ff */
[----:B------:R-:W-:Y:S01]  /*21d0*/  UIADD3 UR6, UR9, 0x2, URZ ;  /* 0x0000000209067890 */ /* 0x000fe2000fffe03f */
[----:B------:R-:W-:-:S03]  /*21e0*/  UMOV UR7, 0x40000040 ;  /* 0x4000004000077882 */ /* 0x000fc60000000000 */
[C---:B------:R-:W-:Y:S02]  /*21f0*/  VIADD R4, R7.reuse, 0x900 ;  /* 0x0000090007047836 */ /* 0x040fe40000000000 */
[----:B------:R-:W-:Y:S02]  /*2200*/  VIADD R5, R7, 0x990 ;  /* 0x0000099007057836 */ /* 0x000fe40000000000 */
[----:B------:R-:W-:Y:S01]  /*2210*/  @P3 VIADD R5, R4, 0x70 ;  /* 0x0000007004053836 */ /* 0x000fe20000000000 */
[----:B------:R-:W-:Y:S02]  /*2220*/  WARPGROUP.DEPBAR.LE gsb0, 0x0 ;  /* 0x00008000000079c5 */ /* 0x000fe40000010000 */
[----:B------:R-:W-:Y:S04]  /*2230*/  LDS R104, [R7+0x900] ;  /* 0x0009000007687984 */ /* 0x000fe80000000800 */
[----:B------:R-:W-:Y:S04]  /*2240*/  LDS R105, [R7+0xd00] ;  /* 0x000d000007697984 */ /* 0x000fe80000000800 */
[----:B------:R-:W-:Y:S04]  /*2250*/  LDS R106, [R5] ;  /* 0x00000000056a7984 */ /* 0x000fe80000000800 */
[----:B------:R-:W2:Y:S02]  /*2260*/  LDS R107, [R5+0x400] ;  /* 0x00040000056b7984 */ /* 0x000ea40000000800 */
[----:B--2---:R-:W-:-:S06]  /*2270*/  WARPGROUP.ARRIVE ;  /* 0x00000000000079c5 */ /* 0x004fcc0000000000 */
[----:B------:R-:W-:Y:S03]  /*2280*/  HGMMA.64x128x8.F32.TF32 R24, R104, gdesc[UR4], R24, gsb0 ;  /* 0x05e0000468187df0 */ /* 0x000fe60008002818 */
[----:B------:R-:W-:Y:S02]  /*2290*/  WARPGROUP.DEPBAR.LE gsb0, 0x0 ;  /* 0x00008000000079c5 */ /* 0x000fe40000010000 */
[----:B------:R0:W2:Y:S04]  /*22a0*/  LDS R104, [R7+0xa00] ;  /* 0x000a000007687984 */ /* 0x0000a80000000800 */
[----:B------:R0:W3:Y:S04]  /*22b0*/  LDS R105, [R7+0xe00] ;  /* 0x000e000007697984 */ /* 0x0000e80000000800 */
[----:B------:R0:W4:Y:S04]  /*22c0*/  LDS R106, [R5+0x100] ;  /* 0x00010000056a7984 */ /* 0x0001280000000800 */
[----:B------:R0:W0:Y:S01]  /*22d0*/  LDS R107, [R5+0x500] ;  /* 0x00050000056b7984 */ /* 0x0000220000000800 */
[----:B-1----:R-:W-:Y:S05]  /*22e0*/  @!P0 BRA `(.L_x_32) ;  /* 0x0000000000048947 */ /* 0x002fea0003800000 */
[----:B------:R-:W-:Y:S01]  /*22f0*/  BPT.TRAP 0x1 ;  /* 0x000000040000795c */ /* 0x000fe20000300000 */
.L_x_32:
[----:B------:R-:W-:Y:S02]  /*2300*/  UISETP.GT.U32.AND UP0, UPT, UR49, 0x1, UPT ;  /* 0x000000013100788c */ /* 0x000fe4000bf04070 */
[----:B------:R-:W-:-:S04]  /*2310*/  ULEA UR5, UR4, UR40, 0x3 ;  /* 0x0000002804057291 */ /* 0x000fc8000f8e183f */
[----:B------:R-:W-:Y:S01]  /*2320*/  UIADD3 UR5, UR5, 0x48, URZ ;  /* 0x0000004805057890 */ /* 0x000fe2000fffe03f */
[----:B------:R-:W-:-:S03]  /*2330*/  PLOP3.LUT P2, PT, PT, PT, UP0, 0x80, 0x0 ;  /* 0x000000000000781c */ /* 0x000fc60003f4f008 */
[----:B------:R-:W-:-:S09]  /*2340*/  UPRMT UR5, URZ, 0x654, UR5 ;  /* 0x000006543f057896 */ /* 0x000fd20008000005 */
[----:B------:R-:W-:Y:S01]  /*2350*/  SYNCS.ARRIVE.TRANS64.RED.A1T0 RZ, [UR5], RZ ;  /* 0x000000ffffff79a7 */ /* 0x000fe20008100405 */
[----:B------:R-:W-:Y:S05]  /*2360*/  @P2 BRA `(.L_x_33) ;  /* 0x0000000000042947 */ /* 0x000fea0003800000 */
[----:B------:R-:W-:Y:S01]  /*2370*/  BPT.TRAP 0x1 ;  /* 0x000000040000795c */ /* 0x000fe20000300000 */
.L_x_33:
[----:B------:R-:W-:Y:S01]  /*2380*/  UIADD3 UR6, UR9, 0x4, URZ ;  /* 0x0000000409067890 */ /* 0x000fe2000fffe03f */
[----:B0-234-:R-:W-:Y:S01]  /*2390*/  WARPGROUP.ARRIVE ;  /* 0x00000000000079c5 */ /* 0x01dfe20000000000 */
[----:B------:R-:W-:Y:S01]  /*23a0*/  UMOV UR7, 0x40000040 ;  /* 0x4000004000077882 */ /* 0x000fe20000000000 */
[----:B------:R-:W-:-:S04]  /*23b0*/  UIADD3 UR4, UR4, 0x1, URZ ;  /* 0x0000000104047890 */ /* 0x000fc8000fffe03f */
[----:B------:R-:W-:-:S05]  /*23c0*/  UISETP.NE.AND UP0, UPT, UR4, 0x9, UPT ;  /* 0x000000090400788c */ /* 0x000fca000bf05270 */
[----:B------:R-:W-:Y:S01]  /*23d0*/  HGMMA.64x128x8.F32.TF32 R24, R104, gdesc[UR4], R24, gsb0 ;  /* 0x05e0000468187df0 */ /* 0x000fe20008002818 */
[----:B------:R-:W-:Y:S02]  /*23e0*/  USEL UR4, UR4, URZ, UP0 ;  /* 0x0000003f04047287 */ /* 0x000fe40008000000 */
[----:B------:R-:W-:Y:S02]  /*23f0*/  WARPGROUP.DEPBAR.LE gsb0, 0x0 ;  /* 0x00008000000079c5 */ /* 0x000fe40000010000 */
[----:B------:R0:W1:Y:S04]  /*2400*/  LDS R104, [R7+0xb00] ;  /* 0x000b000007687984 */ /* 0x0000680000000800 */
[----:B------:R0:W2:Y:S04]  /*2410*/  LDS R105, [R7+0xf00] ;  /* 0x000f000007697984 */ /* 0x0000a80000000800 */
[----:B------:R0:W3:Y:S04]  /*2420*/  LDS R106, [R5+0x200] ;  /* 0x00020000056a7984 */ /* 0x0000e80000000800 */
[----:B------:R0:W4:Y:S01]  /*2430*/  LDS R107, [R5+0x600] ;  /* 0x00060000056b7984 */ /* 0x0001220000000800 */
[----:B------:R-:W-:Y:S05]  /*2440*/  @!P0 BRA `(.L_x_34) ;  /* 0x0000000000048947 */ /* 0x000fea0003800000 */
[----:B------:R-:W-:Y:S01]  /*2450*/  BPT.TRAP 0x1 ;  /* 0x000000040000795c */ /* 0x000fe20000300000 */
.L_x_34:
[----:B0-----:R-:W-:Y:S01]  /*2460*/  IMAD.SHL.U32 R7, R0, 0x800, RZ ;  /* 0x0000080000077824 */ /* 0x001fe200078e00ff */
[----:B------:R-:W-:Y:S03]  /*2470*/  BSSY B0, `(.L_x_35) ;  /* 0x0000009000007945 */ /* 0x000fe60003800000 */
[----:B------:R-:W-:-:S05]  /*2480*/  IMAD.IADD R4, R94, 0x1, R7 ;  /* 0x000000015e047824 */ /* 0x000fca00078e0207 */
[----:B------:R-:W-:-:S05]  /*2490*/  LEA R5, R4, UR40, 0x2 ;  /* 0x0000002804057c11 */ /* 0x000fca000f8e10ff */
[C---:B------:R-:W-:Y:S02]  /*24a0*/  VIADD R10, R5.reuse, 0x800 ;  /* 0x00000800050a7836 */ /* 0x040fe40000000000 */
[----:B------:R-:W-:Y:S02]  /*24b0*/  VIADD R4, R5, 0x890 ;  /* 0x0000089005047836 */ /* 0x000fe40000000000 */
[----:B------:R-:W-:Y:S01]  /*24c0*/  @P3 VIADD R4, R10, 0x70 ;  /* 0x000000700a043836 */ /* 0x000fe20000000000 */
[----:B------:R-:W-:Y:S06]  /*24d0*/  @P1 BRA `(.L_x_36) ;  /* 0x0000000000081947 */ /* 0x000fec0003800000 */
[----:B------:R-:W0:Y:S02]  /*24e0*/  SYNCS.PHASECHK.TRANS64.TRYWAIT P1, [R6+URZ], R9 ;  /* 0x00000009060075a7 */ /* 0x000e24000802017f */
[----:B0-----:R-:W-:Y:S05]  /*24f0*/  @!P1 BRA `(.L_x_37) ;  /* 0x0000005800849947 */ /* 0x001fea0003800000 */
.L_x_36:
[----:B------:R-:W-:Y:S05]  /*2500*/  BSYNC B0 ;  /* 0x0000000000007941 */ /* 0x000fea0003800000 */
.L_x_35:
[----:B------:R0:W0:Y:S01]  /*2510*/  LDS R108, [R5+0x800] ;  /* 0x00080000056c7984 */ /* 0x0000220000000800 */
[----:B------:R-:W-:Y:S05]  /*2520*/  WARPSYNC.ALL ;  /* 0x0000000000007948 */ /* 0x000fea0003800000 */
[----:B------:R0:W0:Y:S04]  /*2530*/  LDS R109, [R5+0xc00] ;  /* 0x000c0000056d7984 */ /* 0x0000280000000800 */
[----:B------:R0:W0:Y:S04]  /*2540*/  LDS R110, [R4] ;  /* 0x00000000046e7984 */ /* 0x0000280000000800 */
[----:B------:R0:W0:Y:S01]  /*2550*/  LDS R111, [R4+0x400] ;  /* 0x00040000046f7984 */ /* 0x0000220000000800 */
[----:B------:R-:W-:Y:S01]  /*2560*/  UIADD3 UR6, UR9, 0x6, URZ ;  /* 0x0000000609067890 */ /* 0x000fe2000fffe03f */
[----:B-1234-:R-:W-:Y:S01]  /*2570*/  WARPGROUP.ARRIVE ;  /* 0x00000000000079c5 */ /* 0x01efe20000000000 */
[----:B------:R-:W-:Y:S01]  /*2580*/  UMOV UR7, 0x40000040 ;  /* 0x4000004000077882 */ /* 0x000fe20000000000 */
[C---:B------:R-:W-:Y:S01]  /*2590*/  ISETP.GT.AND P1, PT, R3.reuse, 0x2, PT ;  /* 0x000000020300780c */ /* 0x040fe20003f24270 */
[----:B------:R-:W-:Y:S01]  /*25a0*/  VIADD R3, R3, 0xffffffff ;  /* 0xffffffff03037836 */ /* 0x000fe20000000000 */
[----:B------:R-:W-:-:S04]  /*25b0*/  R2UR UR10, R0 ;  /* 0x00000000000a72ca */ /* 0x000fc800000e0000 */
[----:B------:R-:W-:Y:S03]  /*25c0*/  HGMMA.64x128x8.F32.TF32 R24, R104, gdesc[UR4], R24, gsb0 ;  /* 0x05e0000468187df0 */ /* 0x000fe60008002818 */
[----:B------:R-:W-:-:S04]  /*25d0*/  WARPGROUP.DEPBAR.LE gsb0, 0x0 ;  /* 0x00008000000079c5 */ /* 0x000fc80000010000 */
[----:B------:R-:W-:Y:S05]  /*25e0*/  @P1 BRA `(.L_x_38) ;  /* 0xfffffff800a81947 */ /* 0x000fea000383ffff */
.L_x_30:
[----:B0-----:R-:W-:Y:S01]  /*25f0*/  IMAD.MOV.U32 R5, RZ, RZ, 0x40000040 ;  /* 0x40000040ff057424 */ /* 0x001fe200078e00ff */
[----:B------:R-:W-:Y:S01]  /*2600*/  LEA R4, R0, UR8, 0xa ;  /* 0x0000000800047c11 */ /* 0x000fe2000f8e50ff */
[----:B------:R-:W-:Y:S01]  /*2610*/  WARPGROUP.ARRIVE ;  /* 0x00000000000079c5 */ /* 0x000fe20000000000 */
[----:B------:R-:W-:Y:S01]  /*2620*/  IMAD.IADD R7, R94, 0x1, R7 ;  /* 0x000000015e077824 */ /* 0x000fe200078e0207 */
[----:B------:R-:W-:Y:S02]  /*2630*/  ISETP.NE.AND P1, PT, R114, RZ, PT ;  /* 0x000000ff7200720c */ /* 0x000fe40003f25270 */
[----:B------:R-:W-:Y:S02]  /*2640*/  R2UR UR6, R4 ;  /* 0x00000000040672ca */ /* 0x000fe400000e0000 */
[----:B------:R-:W-:Y:S02]  /*2650*/  R2UR UR7, R5 ;  /* 0x00000000050772ca */ /* 0x000fe400000e0000 */
[----:B------:R-:W-:Y:S01]  /*2660*/  LEA R3, R7, UR40, 0x2 ;  /* 0x0000002807037c11 */ /* 0x000fe2000f8e10ff */
[----:B------:R-:W-:-:S04]  /*2670*/  IMAD.MOV.U32 R7, RZ, RZ, 0x40000040 ;  /* 0x40000040ff077424 */ /* 0x000fc800078e00ff */
[C---:B------:R-:W-:Y:S02]  /*2680*/  VIADD R6, R3.reuse, 0x900 ;  /* 0x0000090003067836 */ /* 0x040fe40000000000 */
[----:B------:R-:W-:Y:S02]  /*2690*/  VIADD R0, R3, 0x990 ;  /* 0x0000099003007836 */ /* 0x000fe40000000000 */
[----:B------:R-:W-:Y:S02]  /*26a0*/  @P1 VIADD R0, R6, 0x70 ;  /* 0x0000007006001836 */ /* 0x000fe40000000000 */
[----:B------:R-:W-:Y:S01]  /*26b0*/  HGMMA.64x128x8.F32.TF32 R24, R108, gdesc[UR4], R24, gsb0 ;  /* 0x05e000046c187df0 */ /* 0x000fe20008002818 */
[----:B------:R-:W-:Y:S01]  /*26c0*/  VIADD R6, R4, 0x2 ;  /* 0x0000000204067836 */ /* 0x000fe20000000000 */
[----:B------:R-:W-:-:S04]  /*26d0*/  R2UR UR7, R7 ;  /* 0x00000000070772ca */ /* 0x000fc800000e0000 */
[----:B------:R-:W-:Y:S01]  /*26e0*/  R2UR UR6, R6 ;  /* 0x00000000060672ca */ /* 0x000fe200000e0000 */
[----:B------:R-:W-:Y:S02]  /*26f0*/  WARPGROUP.DEPBAR.LE gsb0, 0x0 ;  /* 0x00008000000079c5 */ /* 0x000fe40000010000 */
[----:B------:R-:W-:Y:S04]  /*2700*/  LDS R104, [R3+0x900] ;  /* 0x0009000003687984 */ /* 0x000fe80000000800 */
[----:B------:R-:W-:Y:S04]  /*2710*/  LDS R105, [R3+0xd00] ;  /* 0x000d000003697984 */ /* 0x000fe80000000800 */
[----:B------:R-:W-:Y:S04]  /*2720*/  LDS R106, [R0] ;  /* 0x00000000006a7984 */ /* 0x000fe80000000800 */
[----:B------:R-:W0:Y:S02]  /*2730*/  LDS R107, [R0+0x400] ;  /* 0x00040000006b7984 */ /* 0x000e240000000800 */
[----:B0-----:R-:W-:-:S06]  /*2740*/  WARPGROUP.ARRIVE ;  /* 0x00000000000079c5 */ /* 0x001fcc0000000000 */
[----:B------:R-:W-:Y:S03]  /*2750*/  HGMMA.64x128x8.F32.TF32 R24, R104, gdesc[UR4], R24, gsb0 ;  /* 0x05e0000468187df0 */ /* 0x000fe60008002818 */
[----:B------:R-:W-:Y:S02]  /*2760*/  WARPGROUP.DEPBAR.LE gsb0, 0x0 ;  /* 0x00008000000079c5 */ /* 0x000fe40000010000 */
[----:B------:R0:W1:Y:S04]  /*2770*/  LDS R104, [R3+0xa00] ;  /* 0x000a000003687984 */ /* 0x0000680000000800 */
[----:B------:R0:W2:Y:S04]  /*2780*/  LDS R105, [R3+0xe00] ;  /* 0x000e000003697984 */ /* 0x0000a80000000800 */
[----:B------:R0:W3:Y:S04]  /*2790*/  LDS R106, [R0+0x100] ;  /* 0x00010000006a7984 */ /* 0x0000e80000000800 */
[----:B------:R0:W4:Y:S01]  /*27a0*/  LDS R107, [R0+0x500] ;  /* 0x00050000006b7984 */ /* 0x0001220000000800 */
[----:B------:R-:W-:Y:S05]  /*27b0*/  @!P0 BRA `(.L_x_39) ;  /* 0x0000000000048947 */ /* 0x000fea0003800000 */
[----:B------:R-:W-:Y:S01]  /*27c0*/  BPT.TRAP 0x1 ;  /* 0x000000040000795c */ /* 0x000fe20000300000 */
.L_x_39:
        /* <DEDUP_REMOVED lines=8> */
.L_x_40:
[C---:B------:R-:W-:Y:S01]  /*2850*/  VIADD R6, R4.reuse, 0x4 ;  /* 0x0000000404067836 */ /* 0x040fe20000000000 */
[----:B-1234-:R-:W-:Y:S01]  /*2860*/  WARPGROUP.ARRIVE ;  /* 0x00000000000079c5 */ /* 0x01efe20000000000 */
[----:B------:R-:W-:Y:S02]  /*2870*/  IMAD.MOV.U32 R7, RZ, RZ, 0x40000040 ;  /* 0x40000040ff077424 */ /* 0x000fe400078e00ff */
[----:B------:R-:W-:Y:S01]  /*2880*/  VIADD R4, R4, 0x6 ;  /* 0x0000000604047836 */ /* 0x000fe20000000000 */
[----:B------:R-:W-:Y:S01]  /*2890*/  R2UR UR6, R6 ;  /* 0x00000000060672ca */ /* 0x000fe200000e0000 */
[----:B------:R-:W-:Y:S01]  /*28a0*/  IMAD.MOV.U32 R5, RZ, RZ, 0x40000040 ;  /* 0x40000040ff057424 */ /* 0x000fe200078e00ff */
[----:B------:R-:W-:-:S13]  /*28b0*/  R2UR UR7, R7 ;  /* 0x00000000070772ca */ /* 0x000fda00000e0000 */
[----:B------:R-:W-:Y:S01]  /*28c0*/  HGMMA.64x128x8.F32.TF32 R24, R104, gdesc[UR4], R24, gsb0 ;  /* 0x05e0000468187df0 */ /* 0x000fe20008002818 */
[----:B------:R-:W-:Y:S02]  /*28d0*/  R2UR UR6, R4 ;  /* 0x00000000040672ca */ /* 0x000fe400000e0000 */
[----:B------:R-:W-:Y:S01]  /*28e0*/  R2UR UR7, R5 ;  /* 0x00000000050772ca */ /* 0x000fe200000e0000 */
[----:B------:R-:W-:Y:S02]  /*28f0*/  WARPGROUP.DEPBAR.LE gsb0, 0x0 ;  /* 0x00008000000079c5 */ /* 0x000fe40000010000 */
[----:B------:R-:W-:Y:S04]  /*2900*/  LDS R104, [R3+0xb00] ;  /* 0x000b000003687984 */ /* 0x000fe80000000800 */
[----:B------:R-:W-:Y:S04]  /*2910*/  LDS R105, [R3+0xf00] ;  /* 0x000f000003697984 */ /* 0x000fe80000000800 */
[----:B------:R-:W-:Y:S04]  /*2920*/  LDS R106, [R0+0x200] ;  /* 0x00020000006a7984 */ /* 0x000fe80000000800 */
[----:B------:R-:W1:Y:S02]  /*2930*/  LDS R107, [R0+0x600] ;  /* 0x00060000006b7984 */ /* 0x000e640000000800 */
[----:B-1----:R-:W-:-:S06]  /*2940*/  WARPGROUP.ARRIVE ;  /* 0x00000000000079c5 */ /* 0x002fcc0000000000 */
[----:B------:R-:W-:Y:S03]  /*2950*/  HGMMA.64x128x8.F32.TF32 R24, R104, gdesc[UR4], R24, gsb0 ;  /* 0x05e0000468187df0 */ /* 0x000fe60008002818 */
[----:B------:R-:W-:Y:S02]  /*2960*/  WARPGROUP.DEPBAR.LE gsb0, 0x0 ;  /* 0x00008000000079c5 */ /* 0x000fe40000010000 */
.L_x_26:
[----:B------:R2:W-:Y:S01]  /*2970*/  SYNCS.ARRIVE.TRANS64.A1T0 RZ, [R113+UR47], RZ ;  /* 0x000000ff71ff79a7 */ /* 0x0005e2000810002f */
[----:B------:R-:W-:Y:S05]  /*2980*/  @!P0 BRA `(.L_x_41) ;  /* 0x0000000000048947 */ /* 0x000fea0003800000 */
[----:B------:R-:W-:Y:S01]  /*2990*/  BPT.TRAP 0x1 ;  /* 0x000000040000795c */ /* 0x000fe20000300000 */
.L_x_41:
[----:B------:R-:W-:Y:S02]  /*29a0*/  UIADD3 UR6, UR42, UR39, URZ ;  /* 0x000000272a067290 */ /* 0x000fe4000fffe03f */
[----:B------:R-:W-:Y:S02]  /*29b0*/  UISETP.GT.U32.AND UP0, UPT, UR49, 0x1, UPT ;  /* 0x000000013100788c */ /* 0x000fe4000bf04070 */
[----:B------:R-:W-:-:S04]  /*29c0*/  UIMAD.WIDE.U32 UR4, UR6, 0x38e38e39, URZ ;  /* 0x38e38e39060478a5 */ /* 0x000fc8000f8e003f */
[----:B------:R-:W-:Y:S01]  /*29d0*/  USHF.R.U32.HI UR4, URZ, 0x1, UR5 ;  /* 0x000000013f047899 */ /* 0x000fe20008011605 */
[----:B------:R-:W-:-:S03]  /*29e0*/  PLOP3.LUT P0, PT, PT, PT, UP0, 0x80, 0x0 ;  /* 0x000000000000781c */ /* 0x000fc60003f0f008 */
[----:B------:R-:W-:-:S04]  /*29f0*/  UIMAD UR6, UR4, -0x9, UR6 ;  /* 0xfffffff7040678a4 */ /* 0x000fc8000f8e0206 */
[----:B------:R-:W-:-:S04]  /*2a00*/  ULEA UR6, UR6, UR40, 0x3 ;  /* 0x0000002806067291 */ /* 0x000fc8000f8e183f */
[----:B------:R-:W-:-:S04]  /*2a10*/  UIADD3 UR6, UR6, 0x48, URZ ;  /* 0x0000004806067890 */ /* 0x000fc8000fffe03f */
[----:B------:R-:W-:-:S09]  /*2a20*/  UPRMT UR6, URZ, 0x654, UR6 ;  /* 0x000006543f067896 */ /* 0x000fd20008000006 */
[----:B------:R-:W-:Y:S01]  /*2a30*/  SYNCS.ARRIVE.TRANS64.RED.A1T0 RZ, [UR6], RZ ;  /* 0x000000ffffff79a7 */ /* 0x000fe20008100406 */
[----:B------:R-:W-:Y:S05]  /*2a40*/  @P0 BRA `(.L_x_42) ;  /* 0x0000000000040947 */ /* 0x000fea0003800000 */
[----:B------:R-:W-:Y:S01]  /*2a50*/  BPT.TRAP 0x1 ;  /* 0x000000040000795c */ /* 0x000fe20000300000 */
.L_x_42:
[----:B0-----:R-:W-:Y:S01]  /*2a60*/  SHF.L.U32 R0, R112, 0x1f, RZ ;  /* 0x0000001f70007819 */ /* 0x001fe200000006ff */
[----:B------:R-:W-:Y:S01]  /*2a70*/  UIADD3 UR39, UR43, UR39, URZ ;  /* 0x000000272b277290 */ /* 0x000fe2000fffe03f */
[----:B------:R-:W-:Y:S01]  /*2a80*/  SHF.R.S32.HI R9, RZ, 0x1f, R19 ;  /* 0x0000001fff097819 */ /* 0x000fe20000011413 */
[----:B------:R-:W-:Y:S01]  /*2a90*/  UISETP.GE.U32.AND UP1, UPT, UR43, 0x9, UPT ;  /* 0x000000092b00788c */ /* 0x000fe2000bf26070 */
[----:B------:R-:W0:Y:S01]  /*2aa0*/  SYNCS.PHASECHK.TRANS64.TRYWAIT P0, [R101+URZ+0x8], R0 ;  /* 0x00000800650075a7 */ /* 0x000e22000800017f */
[----:B------:R-:W-:-:S04]  /*2ab0*/  UISETP.GT.U32.AND UP0, UPT, UR39, 0x8, UPT ;  /* 0x000000082700788c */ /* 0x000fc8000bf04070 */
[----:B------:R-:W-:-:S04]  /*2ac0*/  UISETP.LT.U32.AND UP0, UPT, UR43, 0x9, UP0 ;  /* 0x000000092b00788c */ /* 0x000fc80008701070 */
[----:B------:R-:W-:Y:S02]  /*2ad0*/  USEL UR6, URZ, 0x1, !UP0 ;  /* 0x000000013f067887 */ /* 0x000fe4000c000000 */
[----:B------:R-:W-:Y:S02]  /*2ae0*/  @UP1 UIMAD.WIDE.U32 UR4, UR39, 0x38e38e39, URZ ;  /* 0x38e38e39270418a5 */ /* 0x000fe4000f8e003f */
[----:B------:R-:W-:Y:S02]  /*2af0*/  ULOP3.LUT UR38, UR38, UR6, URZ, 0x3c, !UPT ;  /* 0x0000000626267292 */ /* 0x000fe4000f8e3c3f */
[----:B------:R-:W-:-:S04]  /*2b00*/  @UP1 USHF.R.U32.HI UR4, URZ, 0x1, UR5 ;  /* 0x000000013f041899 */ /* 0x000fc80008011605 */
[----:B------:R-:W-:Y:S01]  /*2b10*/  @UP1 ULOP3.LUT UR38, UR38, 0x1, UR4, 0x78, !UPT ;  /* 0x0000000126261892 */ /* 0x000fe2000f8e7804 */
[----:B0-----:R-:W-:Y:S11]  /*2b20*/  @!P0 BRA `(.L_x_43) ;  /* 0x00000054000c8947 */ /* 0x001ff60003800000 */
.L_x_206:
[----:B------:R-:W-:Y:S01]  /*2b30*/  ULDC.64 UR4, c[0x0][0x5d0] ;  /* 0x0001740000047ab9 */ /* 0x000fe20000000a00 */
[----:B------:R-:W-:Y:S01]  /*2b40*/  ULDC UR6, c[0x0][0x284] ;  /* 0x0000a10000067ab9 */ /* 0x000fe20000000800 */
[----:B0-----:R-:W-:Y:S02]  /*2b50*/  IMAD R0, R9, UR4, RZ ;  /* 0x0000000409007c24 */ /* 0x001fe4000f8e02ff */
[----:B------:R-:W-:Y:S02]  /*2b60*/  IMAD.SHL.U32 R12, R18, 0x80, RZ ;  /* 0x00000080120c7824 */ /* 0x000fe400078e00ff */
[C---:B------:R-:W-:Y:S02]  /*2b70*/  IMAD R3, R19.reuse, UR5, R0 ;  /* 0x0000000513037c24 */ /* 0x040fe4000f8e0200 */
[----:B------:R-:W-:Y:S01]  /*2b80*/  IMAD.SHL.U32 R0, R22, 0x40, RZ ;  /* 0x0000004016007824 */ /* 0x000fe200078e00ff */
[----:B------:R-:W-:Y:S01]  /*2b90*/  SHF.R.S32.HI R13, RZ, 0x1f, R12 ;  /* 0x0000001fff0d7819 */ /* 0x000fe2000001140c */
[----:B------:R-:W-:Y:S01]  /*2ba0*/  IMAD.WIDE.U32 R4, R19, UR4, R92 ;  /* 0x0000000413047c25 */ /* 0x000fe2000f8e005c */
[----:B------:R-:W-:-:S02]  /*2bb0*/  ULDC.64 UR4, c[0x0][0x5c8] ;  /* 0x0001720000047ab9 */ /* 0x000fc40000000a00 */
[----:B------:R-:W-:Y:S01]  /*2bc0*/  ISETP.GE.AND P0, PT, R0, UR6, PT ;  /* 0x0000000600007c0c */ /* 0x000fe2000bf06270 */
[----:B------:R-:W-:Y:S01]  /*2bd0*/  ULDC UR6, c[0x0][0x288] ;  /* 0x0000a20000067ab9 */ /* 0x000fe20000000800 */
[----:B-1----:R-:W-:Y:S01]  /*2be0*/  IADD3 R4, P1, R12, R4, RZ ;  /* 0x000000040c047210 */ /* 0x002fe20007f3e0ff */
[----:B------:R-:W-:Y:S01]  /*2bf0*/  IMAD.WIDE R22, R22, 0x40, R90 ;  /* 0x0000004016167825 */ /* 0x000fe200078e025a */
[----:B------:R-:W-:Y:S02]  /*2c00*/  ISETP.GE.OR P0, PT, R12, UR6, P0 ;  /* 0x000000060c007c0c */ /* 0x000fe40008706670 */
[----:B------:R-:W-:Y:S01]  /*2c10*/  IADD3.X R5, R13, R5, R3, P1, !PT ;  /* 0x000000050d057210 */ /* 0x000fe20000ffe403 */
[----:B------:R-:W-:-:S04]  /*2c20*/  IMAD R7, R23, UR4, RZ ;  /* 0x0000000417077c24 */ /* 0x000fc8000f8e02ff */
[C---:B------:R-:W-:Y:S02]  /*2c30*/  IMAD R7, R22.reuse, UR5, R7 ;  /* 0x0000000516077c24 */ /* 0x040fe4000f8e0207 */
[----:B------:R-:W-:-:S04]  /*2c40*/  IMAD.WIDE.U32 R104, R22, UR4, R4 ;  /* 0x0000000416687c25 */ /* 0x000fc8000f8e0004 */
[----:B------:R-:W-:Y:S05]  /*2c50*/  @P0 BRA `(.L_x_44) ;  /* 0x0000003000d00947 */ /* 0x000fea0003800000 */
[----:B-----5:R-:W-:Y:S01]  /*2c60*/  FSETP.NEU.AND P1, PT, R89, RZ, PT ;  /* 0x000000ff5900720b */ /* 0x020fe20003f2d000 */
[----:B------:R-:W-:Y:S01]  /*2c70*/  IMAD.IADD R3, R100, 0x1, -R12 ;  /* 0x0000000164037824 */ /* 0x000fe200078e0a0c */
[----:B------:R-:W-:Y:S01]  /*2c80*/  BSSY B0, `(.L_x_44) ;  /* 0x0000331000007945 */ /* 0x000fe20003800000 */
[----:B------:R-:W-:Y:S02]  /*2c90*/  IMAD.IADD R0, R103, 0x1, -R0 ;  /* 0x0000000167007824 */ /* 0x000fe400078e0a00 */
[----:B------:R-:W-:Y:S01]  /*2ca0*/  IMAD.IADD R115, R105, 0x1, R7 ;  /* 0x0000000169737824 */ /* 0x000fe200078e0207 */
[----:B------:R-:W-:-:S04]  /*2cb0*/  ISETP.GT.AND P0, PT, R3, RZ, PT ;  /* 0x000000ff0300720c */ /* 0x000fc80003f04270 */
[----:B------:R-:W-:-:S03]  /*2cc0*/  ISETP.GT.AND P3, PT, R0, RZ, P0 ;  /* 0x000000ff0000720c */ /* 0x000fc60000764270 */
[----:B------:R-:W-:Y:S10]  /*2cd0*/  @!P1 BRA `(.L_x_45) ;  /* 0x0000002400149947 */ /* 0x000ff40003800000 */
[----:B------:R-:W0:Y:S01]  /*2ce0*/  LDC.64 R106, c[0x0][0x5b8] ;  /* 0x00016e00ff6a7b82 */ /* 0x000e220000000a00 */
[----:B------:R-:W-:-:S07]  /*2cf0*/  ULDC.64 UR4, c[0x0][0x5c0] ;  /* 0x0001700000047ab9 */ /* 0x000fce0000000a00 */
[----:B------:R-:W1:Y:S08]  /*2d00*/  LDC.64 R108, c[0x0][0x5b0] ;  /* 0x00016c00ff6c7b82 */ /* 0x000e700000000a00 */
[----:B------:R-:W3:Y:S01]  /*2d10*/  LDC.64 R110, c[0x0][0x5a8] ;  /* 0x00016a00ff6e7b82 */ /* 0x000ee20000000a00 */
[-C--:B0-----:R-:W-:Y:S02]  /*2d20*/  IMAD R6, R9, R106.reuse, RZ ;  /* 0x0000006a09067224 */ /* 0x081fe400078e02ff */
[----:B------:R-:W-:-:S04]  /*2d30*/  IMAD.WIDE.U32 R4, R19, R106, R92 ;  /* 0x0000006a13047225 */ /* 0x000fc800078e005c */
[----:B------:R-:W-:Y:S01]  /*2d40*/  IMAD R105, R19, R107, R6 ;  /* 0x0000006b13697224 */ /* 0x000fe200078e0206 */
[----:B------:R-:W-:Y:S01]  /*2d50*/  IADD3 R6, P1, R12, R4, RZ ;  /* 0x000000040c067210 */ /* 0x000fe20007f3e0ff */
[----:B-1----:R-:W-:-:S03]  /*2d60*/  IMAD R4, R23, R108, RZ ;  /* 0x0000006c17047224 */ /* 0x002fc600078e02ff */
[----:B------:R-:W-:Y:S01]  /*2d70*/  IADD3.X R7, R13, R5, R105, P1, !PT ;  /* 0x000000050d077210 */ /* 0x000fe20000ffe469 */
[C---:B------:R-:W-:Y:S02]  /*2d80*/  IMAD R23, R22.reuse, R109, R4 ;  /* 0x0000006d16177224 */ /* 0x040fe400078e0204 */
[----:B------:R-:W-:-:S04]  /*2d90*/  IMAD.WIDE.U32 R4, R22, R108, R6 ;  /* 0x0000006c16047225 */ /* 0x000fc800078e0006 */
[----:B------:R-:W-:Y:S01]  /*2da0*/  IMAD.IADD R5, R5, 0x1, R23 ;  /* 0x0000000105057824 */ /* 0x000fe200078e0217 */
[----:B---3--:R-:W-:-:S04]  /*2db0*/  LEA R10, P1, R4, R110, 0x2 ;  /* 0x0000006e040a7211 */ /* 0x008fc800078210ff */
[----:B------:R-:W-:-:S05]  /*2dc0*/  LEA.HI.X R11, R4, R111, R5, 0x2, P1 ;  /* 0x0000006f040b7211 */ /* 0x000fca00008f1405 */
[----:B------:R0:W3:Y:S01]  /*2dd0*/  @P3 LDG.E.LTC128B R18, desc[UR36][R10.64] ;  /* 0x000000240a123981 */ /* 0x0000e2000c1e1920 */
[----:B------:R-:W-:Y:S01]  /*2de0*/  IMAD.WIDE.U32 R4, R22, R108, R12 ;  /* 0x0000006c16047225 */ /* 0x000fe200078e000c */
[----:B------:R-:W-:Y:S01]  /*2df0*/  ISETP.GT.AND P2, PT, R3, 0x1, PT ;  /* 0x000000010300780c */ /* 0x000fe20003f44270 */
[----:B------:R-:W-:Y:S01]  /*2e00*/  BSSY B1, `(.L_x_46) ;  /* 0x0000017000017945 */ /* 0x000fe20003800000 */
[C---:B------:R-:W-:Y:S01]  /*2e10*/  SHF.L.U64.HI R21, R108.reuse, 0x3, R109 ;  /* 0x000000036c157819 */ /* 0x040fe2000001026d */
[----:B------:R-:W-:Y:S01]  /*2e20*/  IMAD.SHL.U32 R20, R108, 0x8, RZ ;  /* 0x000000086c147824 */ /* 0x000fe200078e00ff */
[----:B------:R-:W-:-:S03]  /*2e30*/  IADD3 R14, P1, R92, R4, RZ ;  /* 0x000000045c0e7210 */ /* 0x000fc60007f3e0ff */
[----:B------:R-:W-:Y:S01]  /*2e40*/  IMAD.WIDE.U32 R20, R22, R108, R20 ;  /* 0x0000006c16147225 */ /* 0x000fe200078e0014 */
[----:B------:R-:W-:Y:S02]  /*2e50*/  IADD3.X R15, R93, R23, R5, P1, !PT ;  /* 0x000000175d0f7210 */ /* 0x000fe40000ffe405 */
[----:B------:R-:W-:Y:S01]  /*2e60*/  LEA R8, P1, R104, UR4, 0x2 ;  /* 0x0000000468087c11 */ /* 0x000fe2000f8210ff */
[----:B------:R-:W-:Y:S01]  /*2e70*/  IMAD.IADD R23, R23, 0x1, R21 ;  /* 0x0000000117177824 */ /* 0x000fe200078e0215 */
[----:B0-----:R-:W-:Y:S01]  /*2e80*/  IADD3 R10, P4, R6, R20, RZ ;  /* 0x00000014060a7210 */ /* 0x001fe20007f9e0ff */
[----:B------:R-:W-:Y:S01]  /*2e90*/  IMAD.WIDE.U32 R14, R19, R106, R14 ;  /* 0x0000006a130e7225 */ /* 0x000fe200078e000e */
[----:B------:R-:W-:-:S03]  /*2ea0*/  LEA.HI.X R9, R104, UR5, R115, 0x2, P1 ;  /* 0x0000000568097c11 */ /* 0x000fc600088f1473 */
[----:B------:R-:W-:Y:S01]  /*2eb0*/  IMAD.IADD R15, R105, 0x1, R15 ;  /* 0x00000001690f7824 */ /* 0x000fe200078e020f */
[----:B------:R-:W-:Y:S01]  /*2ec0*/  LEA R4, P1, R14, R110, 0x2 ;  /* 0x0000006e0e047211 */ /* 0x000fe200078210ff */
[----:B------:R-:W-:Y:S02]  /*2ed0*/  IMAD.X R7, R23, 0x1, R7, P4 ;  /* 0x0000000117077824 */ /* 0x000fe400020e0607 */
[----:B---3--:R-:W-:-:S04]  /*2ee0*/  FMUL R5, R18, R89 ;  /* 0x0000005912057220 */ /* 0x008fc80000400000 */
[----:B------:R-:W-:Y:S01]  /*2ef0*/  FFMA R11, R24, R88, R5 ;  /* 0x00000058180b7223 */ /* 0x000fe20000000005 */
[----:B------:R-:W-:Y:S02]  /*2f00*/  LEA.HI.X R5, R14, R111, R15, 0x2, P1 ;  /* 0x0000006f0e057211 */ /* 0x000fe400008f140f */
[C---:B------:R-:W-:Y:S02]  /*2f10*/  ISETP.GT.AND P1, PT, R0.reuse, 0x8, P0 ;  /* 0x000000080000780c */ /* 0x040fe40000724270 */
[----:B------:R0:W-:Y:S01]  /*2f20*/  @P3 STG.E desc[UR36][R8.64], R11 ;  /* 0x0000000b08003986 */ /* 0x0001e2000c101924 */
[----:B------:R-:W-:Y:S02]  /*2f30*/  ISETP.GT.AND P3, PT, R0, RZ, P2 ;  /* 0x000000ff0000720c */ /* 0x000fe40001764270 */
[----:B------:R-:W-:-:S11]  /*2f40*/  LEA R14, P0, R10, R110, 0x2 ;  /* 0x0000006e0a0e7211 */ /* 0x000fd600078010ff */
[----:B0-----:R-:W-:Y:S05]  /*2f50*/  @!P3 BRA `(.L_x_47) ;  /* 0x000000000004b947 */ /* 0x001fea0003800000 */
[----:B------:R0:W5:Y:S02]  /*2f60*/  LDG.E.LTC128B R18, desc[UR36][R4.64+0x4] ;  /* 0x0000042404127981 */ /* 0x000164000c1e1920 */
.L_x_47:
[----:B------:R-:W-:Y:S05]  /*2f70*/  BSYNC B1 ;  /* 0x0000000000017941 */ /* 0x000fea0003800000 */
.L_x_46:
[----:B-----5:R-:W-:Y:S01]  /*2f80*/  FMUL R6, R18, R89 ;  /* 0x0000005912067220 */ /* 0x020fe20000400000 */
[----:B------:R-:W-:-:S03]  /*2f90*/  LEA.HI.X R15, R10, R111, R7, 0x2, P0 ;  /* 0x0000006f0a0f7211 */ /* 0x000fc600000f1407 */
[----:B------:R-:W-:-:S05]  /*2fa0*/  FFMA R25, R25, R88, R6 ;  /* 0x0000005819197223 */ /* 0x000fca0000000006 */
[----:B------:R1:W-:Y:S04]  /*2fb0*/  @P3 STG.E desc[UR36][R8.64+0x4], R25 ;  /* 0x0000041908003986 */ /* 0x0003e8000c101924 */
[----:B------:R-:W3:Y:S01]  /*2fc0*/  @P1 LDG.E.LTC128B R18, desc[UR36][R14.64] ;  /* 0x000000240e121981 */ /* 0x000ee2000c1e1920 */
[----:B------:R-:W-:Y:S01]  /*2fd0*/  IADD3 R12, P0, P3, R92, R20, R12 ;  /* 0x000000145c0c7210 */ /* 0x000fe20007b1e00c */
[----:B------:R-:W-:Y:S01]  /*2fe0*/  BSSY B1, `(.L_x_48) ;  /* 0x0000010000017945 */ /* 0x000fe20003800000 */
[----:B------:R-:W-:Y:S02]  /*2ff0*/  SHF.L.U64.HI R11, R97, 0x2, R96 ;  /* 0x00000002610b7819 */ /* 0x000fe40000010260 */
[----:B------:R-:W-:Y:S02]  /*3000*/  IADD3.X R13, R93, R23, R13, P0, P3 ;  /* 0x000000175d0d7210 */ /* 0x000fe400007e640d */
[----:B------:R-:W-:-:S02]  /*3010*/  LEA R10, P3, R97, R8, 0x2 ;  /* 0x00000008610a7211 */ /* 0x000fc400078610ff */
[----:B------:R-:W-:Y:S01]  /*3020*/  ISETP.GT.AND P2, PT, R0, 0x8, P2 ;  /* 0x000000080000780c */ /* 0x000fe20001744270 */
[----:B------:R-:W-:Y:S01]  /*3030*/  IMAD.WIDE.U32 R12, R19, R106, R12 ;  /* 0x0000006a130c7225 */ /* 0x000fe200078e000c */
[----:B------:R-:W-:-:S03]  /*3040*/  ISETP.GT.AND P0, PT, R3, 0x8, PT ;  /* 0x000000080300780c */ /* 0x000fc60003f04270 */
[----:B------:R-:W-:Y:S01]  /*3050*/  IMAD.X R11, R11, 0x1, R9, P3 ;  /* 0x000000010b0b7824 */ /* 0x000fe200018e0609 */
[----:B------:R-:W-:Y:S01]  /*3060*/  LEA R6, P4, R12, R110, 0x2 ;  /* 0x0000006e0c067211 */ /* 0x000fe200078810ff */
[----:B------:R-:W-:Y:S02]  /*3070*/  IMAD.IADD R13, R105, 0x1, R13 ;  /* 0x00000001690d7824 */ /* 0x000fe400078e020d */
[----:B---3--:R-:W-:-:S04]  /*3080*/  FMUL R7, R18, R89 ;  /* 0x0000005912077220 */ /* 0x008fc80000400000 */
[----:B------:R-:W-:Y:S01]  /*3090*/  FFMA R15, R26, R88, R7 ;  /* 0x000000581a0f7223 */ /* 0x000fe20000000007 */
[----:B------:R-:W-:-:S04]  /*30a0*/  LEA.HI.X R7, R12, R111, R13, 0x2, P4 ;  /* 0x0000006f0c077211 */ /* 0x000fc800020f140d */
[----:B------:R1:W-:Y:S01]  /*30b0*/  @P1 STG.E desc[UR36][R10.64], R15 ;  /* 0x0000000f0a001986 */ /* 0x0003e2000c101924 */
[----:B------:R-:W-:Y:S05]  /*30c0*/  @!P2 BRA `(.L_x_49) ;  /* 0x000000000004a947 */ /* 0x000fea0003800000 */
[----:B------:R3:W5:Y:S02]  /*30d0*/  LDG.E.LTC128B R18, desc[UR36][R6.64+0x4] ;  /* 0x0000042406127981 */ /* 0x000764000c1e1920 */
.L_x_49:
[----:B------:R-:W-:Y:S05]  /*30e0*/  BSYNC B1 ;  /* 0x0000000000017941 */ /* 0x000fea0003800000 */
.L_x_48:
[----:B-----5:R-:W-:Y:S01]  /*30f0*/  FMUL R12, R18, R89 ;  /* 0x00000059120c7220 */ /* 0x020fe20000400000 */
[----:B------:R-:W-:Y:S01]  /*3100*/  ISETP.GT.AND P3, PT, R0, RZ, P0 ;  /* 0x000000ff0000720c */ /* 0x000fe20000764270 */
[----:B------:R-:W-:Y:S01]  /*3110*/  BSSY B1, `(.L_x_50) ;  /* 0x0000006000017945 */ /* 0x000fe20003800000 */
[----:B------:R-:W-:Y:S01]  /*3120*/  ISETP.GT.AND P1, PT, R3, 0x9, PT ;  /* 0x000000090300780c */ /* 0x000fe20003f24270 */
[----:B------:R-:W-:-:S05]  /*3130*/  FFMA R27, R27, R88, R12 ;  /* 0x000000581b1b7223 */ /* 0x000fca000000000c */
[----:B------:R4:W-:Y:S05]  /*3140*/  @P2 STG.E desc[UR36][R10.64+0x4], R27 ;  /* 0x0000041b0a002986 */ /* 0x0009ea000c101924 */
[----:B------:R-:W-:Y:S05]  /*3150*/  @!P3 BRA `(.L_x_51) ;  /* 0x000000000004b947 */ /* 0x000fea0003800000 */
[----:B------:R0:W5:Y:S02]  /*3160*/  LDG.E.LTC128B R18, desc[UR36][R4.64+0x20] ;  /* 0x0000202404127981 */ /* 0x000164000c1e1920 */
.L_x_51:
[----:B------:R-:W-:Y:S05]  /*3170*/  BSYNC B1 ;  /* 0x0000000000017941 */ /* 0x000fea0003800000 */
.L_x_50:
[----:B-----5:R-:W-:Y:S01]  /*3180*/  FMUL R13, R18, R89 ;  /* 0x00000059120d7220 */ /* 0x020fe20000400000 */
[----:B------:R-:W-:Y:S01]  /*3190*/  ISETP.GT.AND P2, PT, R0, RZ, P1 ;  /* 0x000000ff0000720c */ /* 0x000fe20000f44270 */
[----:B------:R-:W-:Y:S02]  /*31a0*/  BSSY B1, `(.L_x_52) ;  /* 0x0000005000017945 */ /* 0x000fe40003800000 */
[----:B------:R-:W-:-:S05]  /*31b0*/  FFMA R13, R28, R88, R13 ;  /* 0x000000581c0d7223 */ /* 0x000fca000000000d */
[----:B------:R0:W-:Y:S05]  /*31c0*/  @P3 STG.E desc[UR36][R8.64+0x20], R13 ;  /* 0x0000200d08003986 */ /* 0x0001ea000c101924 */
[----:B------:R-:W-:Y:S05]  /*31d0*/  @!P2 BRA `(.L_x_53) ;  /* 0x000000000004a947 */ /* 0x000fea0003800000 */
[----:B------:R0:W5:Y:S02]  /*31e0*/  LDG.E.LTC128B R18, desc[UR36][R4.64+0x24] ;  /* 0x0000242404127981 */ /* 0x000164000c1e1920 */
.L_x_53:
[----:B------:R-:W-:Y:S05]  /*31f0*/  BSYNC B1 ;  /* 0x0000000000017941 */ /* 0x000fea0003800000 */
.L_x_52:
[----:B-----5:R-:W-:Y:S01]  /*3200*/  FMUL R12, R18, R89 ;  /* 0x00000059120c7220 */ /* 0x020fe20000400000 */
[----:B------:R-:W-:Y:S01]  /*3210*/  ISETP.GT.AND P0, PT, R0, 0x8, P0 ;  /* 0x000000080000780c */ /* 0x000fe20000704270 */
[----:B------:R-:W-:Y:S02]  /*3220*/  BSSY B1, `(.L_x_54) ;  /* 0x0000005000017945 */ /* 0x000fe40003800000 */
[----:B------:R-:W-:-:S05]  /*3230*/  FFMA R29, R29, R88, R12 ;  /* 0x000000581d1d7223 */ /* 0x000fca000000000c */
[----:B------:R0:W-:Y:S05]  /*3240*/  @P2 STG.E desc[UR36][R8.64+0x24], R29 ;  /* 0x0000241d08002986 */ /* 0x0001ea000c101924 */
[----:B------:R-:W-:Y:S05]  /*3250*/  @!P0 BRA `(.L_x_55) ;  /* 0x0000000000048947 */ /* 0x000fea0003800000 */
[----:B------:R0:W5:Y:S02]  /*3260*/  LDG.E.LTC128B R18, desc[UR36][R6.64+0x20] ;  /* 0x0000202406127981 */ /* 0x000164000c1e1920 */
.L_x_55:
[----:B------:R-:W-:Y:S05]  /*3270*/  BSYNC B1 ;  /* 0x0000000000017941 */ /* 0x000fea0003800000 */
.L_x_54:
[----:B0----5:R-:W-:Y:S01]  /*3280*/  FMUL R13, R18, R89 ;  /* 0x00000059120d7220 */ /* 0x021fe20000400000 */
[----:B------:R-:W-:Y:S01]  /*3290*/  ISETP.GT.AND P2, PT, R0, 0x8, P1 ;  /* 0x000000080000780c */ /* 0x000fe20000f44270 */
[----:B------:R-:W-:Y:S01]  /*32a0*/  BSSY B1, `(.L_x_56) ;  /* 0x0000006000017945 */ /* 0x000fe20003800000 */
[----:B------:R-:W-:Y:S01]  /*32b0*/  ISETP.GT.AND P1, PT, R3, 0x10, PT ;  /* 0x000000100300780c */ /* 0x000fe20003f24270 */
[----:B------:R-:W-:-:S05]  /*32c0*/  FFMA R13, R30, R88, R13 ;  /* 0x000000581e0d7223 */ /* 0x000fca000000000d */
[----:B------:R0:W-:Y:S05]  /*32d0*/  @P0 STG.E desc[UR36][R10.64+0x20], R13 ;  /* 0x0000200d0a000986 */ /* 0x0001ea000c101924 */
[----:B------:R-:W-:Y:S05]  /*32e0*/  @!P2 BRA `(.L_x_57) ;  /* 0x000000000004a947 */ /* 0x000fea0003800000 */
[----:B------:R0:W5:Y:S02]  /*32f0*/  LDG.E.LTC128B R18, desc[UR36][R6.64+0x24] ;  /* 0x0000242406127981 */ /* 0x000164000c1e1920 */
.L_x_57:
[----:B------:R-:W-:Y:S05]  /*3300*/  BSYNC B1 ;  /* 0x0000000000017941 */ /* 0x000fea0003800000 */
.L_x_56:
        /* <DEDUP_REMOVED lines=8> */
.L_x_59:
[----:B------:R-:W-:Y:S05]  /*3390*/  BSYNC B1 ;  /* 0x0000000000017941 */ /* 0x000fea0003800000 */
.L_x_58:
[----:B0----5:R-:W-:Y:S01]  /*33a0*/  FMUL R13, R18, R89 ;  /* 0x00000059120d7220 */ /* 0x021fe20000400000 */
[----:B------:R-:W-:Y:S01]  /*33b0*/  ISETP.GT.AND P4, PT, R0, RZ, P0 ;  /* 0x000000ff0000720c */ /* 0x000fe20000784270 */
[----:B------:R-:W-:Y:S02]  /*33c0*/  BSSY B1, `(.L_x_60) ;  /* 0x0000005000017945 */ /* 0x000fe40003800000 */
[----:B------:R-:W-:-:S05]  /*33d0*/  FFMA R13, R32, R88, R13 ;  /* 0x00000058200d7223 */ /* 0x000fca000000000d */
[----:B------:R0:W-:Y:S05]  /*33e0*/  @P3 STG.E desc[UR36][R8.64+0x40], R13 ;  /* 0x0000400d08003986 */ /* 0x0001ea000c101924 */
[----:B------:R-:W-:Y:S05]  /*33f0*/  @!P4 BRA `(.L_x_61) ;  /* 0x000000000004c947 */ /* 0x000fea0003800000 */
[----:B------:R0:W5:Y:S02]  /*3400*/  LDG.E.LTC128B R18, desc[UR36][R4.64+0x44] ;  /* 0x0000442404127981 */ /* 0x000164000c1e1920 */
.L_x_61:
[----:B------:R-:W-:Y:S05]  /*3410*/  BSYNC B1 ;  /* 0x0000000000017941 */ /* 0x000fea0003800000 */
.L_x_60:
[----:B-----5:R-:W-:Y:S01]  /*3420*/  FMUL R12, R18, R89 ;  /* 0x00000059120c7220 */ /* 0x020fe20000400000 */
[----:B------:R-:W-:Y:S01]  /*3430*/  ISETP.GT.AND P2, PT, R0, 0x8, P1 ;  /* 0x000000080000780c */ /* 0x000fe20000f44270 */
[----:B------:R-:W-:Y:S02]  /*3440*/  BSSY B1, `(.L_x_62) ;  /* 0x0000005000017945 */ /* 0x000fe40003800000 */
[----:B------:R-:W-:-:S05]  /*3450*/  FFMA R33, R33, R88, R12 ;  /* 0x0000005821217223 */ /* 0x000fca000000000c */
[----:B------:R0:W-:Y:S05]  /*3460*/  @P4 STG.E desc[UR36][R8.64+0x44], R33 ;  /* 0x0000442108004986 */ /* 0x0001ea000c101924 */
[----:B------:R-:W-:Y:S05]  /*3470*/  @!P2 BRA `(.L_x_63) ;  /* 0x000000000004a947 */ /* 0x000fea0003800000 */
[----:B------:R0:W5:Y:S02]  /*3480*/  LDG.E.LTC128B R18, desc[UR36][R6.64+0x40] ;  /* 0x0000402406127981 */ /* 0x000164000c1e1920 */
.L_x_63:
[----:B------:R-:W-:Y:S05]  /*3490*/  BSYNC B1 ;  /* 0x0000000000017941 */ /* 0x000fea0003800000 */
.L_x_62:
        /* <DEDUP_REMOVED lines=8> */
.L_x_65:
[----:B------:R-:W-:Y:S05]  /*3520*/  BSYNC B1 ;  /* 0x0000000000017941 */ /* 0x000fea0003800000 */
.L_x_64:
        /* <DEDUP_REMOVED lines=8> */
.L_x_67:
[----:B------:R-:W-:Y:S05]  /*35b0*/  BSYNC B1 ;  /* 0x0000000000017941 */ /* 0x000fea0003800000 */
.L_x_66:
[----:B0----5:R-:W-:Y:S01]  /*35c0*/  FMUL R13, R18, R89 ;  /* 0x00000059120d7220 */ /* 0x021fe20000400000 */
[----:B------:R-:W-:Y:S01]  /*35d0*/  ISETP.GT.AND P3, PT, R0, RZ, P0 ;  /* 0x000000ff0000720c */ /* 0x000fe20000764270 */
[----:B------:R-:W-:Y:S02]  /*35e0*/  BSSY B1, `(.L_x_68) ;  /* 0x0000005000017945 */ /* 0x000fe40003800000 */
[----:B------:R-:W-:-:S05]  /*35f0*/  FFMA R13, R36, R88, R13 ;  /* 0x00000058240d7223 */ /* 0x000fca000000000d */
[----:B------:R0:W-:Y:S05]  /*3600*/  @P2 STG.E desc[UR36][R8.64+0x60], R13 ;  /* 0x0000600d08002986 */ /* 0x0001ea000c101924 */
[----:B------:R-:W-:Y:S05]  /*3610*/  @!P3 BRA `(.L_x_69) ;  /* 0x000000000004b947 */ /* 0x000fea0003800000 */
[----:B------:R0:W5:Y:S02]  /*3620*/  LDG.E.LTC128B R18, desc[UR36][R4.64+0x64] ;  /* 0x0000642404127981 */ /* 0x000164000c1e1920 */
.L_x_69:
[----:B------:R-:W-:Y:S05]  /*3630*/  BSYNC B1 ;  /* 0x0000000000017941 */ /* 0x000fea0003800000 */
.L_x_68:
[----:B-----5:R-:W-:Y:S01]  /*3640*/  FMUL R12, R18, R89 ;  /* 0x00000059120c7220 */ /* 0x020fe20000400000 */
[----:B------:R-:W-:Y:S01]  /*3650*/  ISETP.GT.AND P2, PT, R0, 0x8, P1 ;  /* 0x000000080000780c */ /* 0x000fe20000f44270 */
[----:B------:R-:W-:Y:S02]  /*3660*/  BSSY B1, `(.L_x_70) ;  /* 0x0000005000017945 */ /* 0x000fe40003800000 */
[----:B------:R-:W-:-:S05]  /*3670*/  FFMA R37, R37, R88, R12 ;  /* 0x0000005825257223 */ /* 0x000fca000000000c */
[----:B------:R0:W-:Y:S05]  /*3680*/  @P3 STG.E desc[UR36][R8.64+0x64], R37 ;  /* 0x0000642508003986 */ /* 0x0001ea000c101924 */
[----:B------:R-:W-:Y:S05]  /*3690*/  @!P2 BRA `(.L_x_71) ;  /* 0x000000000004a947 */ /* 0x000fea0003800000 */
[----:B------:R0:W5:Y:S02]  /*36a0*/  LDG.E.LTC128B R18, desc[UR36][R6.64+0x60] ;  /* 0x0000602406127981 */ /* 0x000164000c1e1920 */
.L_x_71:
[----:B------:R-:W-:Y:S05]  /*36b0*/  BSYNC B1 ;  /* 0x0000000000017941 */ /* 0x000fea0003800000 */
.L_x_70:
        /* <DEDUP_REMOVED lines=8> */
.L_x_73:
[----:B------:R-:W-:Y:S05]  /*3740*/  BSYNC B1 ;  /* 0x0000000000017941 */ /* 0x000fea0003800000 */
.L_x_72:
        /* <DEDUP_REMOVED lines=8> */
.L_x_75:
[----:B------:R-:W-:Y:S05]  /*37d0*/  BSYNC B1 ;  /* 0x0000000000017941 */ /* 0x000fea0003800000 */
.L_x_74:
[----:B0----5:R-:W-:Y:S01]  /*37e0*/  FMUL R13, R18, R89 ;  /* 0x00000059120d7220 */ /* 0x021fe20000400000 */
[----:B------:R-:W-:Y:S01]  /*37f0*/  ISETP.GT.AND P3, PT, R0, RZ, P0 ;  /* 0x000000ff0000720c */ /* 0x000fe20000764270 */
[----:B------:R-:W-:Y:S02]  /*3800*/  BSSY B1, `(.L_x_76) ;  /* 0x0000005000017945 */ /* 0x000fe40003800000 */
[----:B------:R-:W-:-:S05]  /*3810*/  FFMA R13, R40, R88, R13 ;  /* 0x00000058280d7223 */ /* 0x000fca000000000d */
[----:B------:R0:W-:Y:S05]  /*3820*/  @P2 STG.E desc[UR36][R8.64+0x80], R13 ;  /* 0x0000800d08002986 */ /* 0x0001ea000c101924 */
[----:B------:R-:W-:Y:S05]  /*3830*/  @!P3 BRA `(.L_x_77) ;  /* 0x000000000004b947 */ /* 0x000fea0003800000 */
[----:B------:R0:W5:Y:S02]  /*3840*/  LDG.E.LTC128B R18, desc[UR36][R4.64+0x84] ;  /* 0x0000842404127981 */ /* 0x000164000c1e1920 */
.L_x_77:
[----:B------:R-:W-:Y:S05]  /*3850*/  BSYNC B1 ;  /* 0x0000000000017941 */ /* 0x000fea0003800000 */
.L_x_76:
[----:B-----5:R-:W-:Y:S01]  /*3860*/  FMUL R12, R18, R89 ;  /* 0x00000059120c7220 */ /* 0x020fe20000400000 */
[----:B------:R-:W-:Y:S01]  /*3870*/  ISETP.GT.AND P2, PT, R0, 0x8, P1 ;  /* 0x000000080000780c */ /* 0x000fe20000f44270 */
[----:B------:R-:W-:Y:S02]  /*3880*/  BSSY B1, `(.L_x_78) ;  /* 0x0000005000017945 */ /* 0x000fe40003800000 */
[----:B------:R-:W-:-:S05]  /*3890*/  FFMA R41, R41, R88, R12 ;  /* 0x0000005829297223 */ /* 0x000fca000000000c */
[----:B------:R0:W-:Y:S05]  /*38a0*/  @P3 STG.E desc[UR36][R8.64+0x84], R41 ;  /* 0x0000842908003986 */ /* 0x0001ea000c101924 */
[----:B------:R-:W-:Y:S05]  /*38b0*/  @!P2 BRA `(.L_x_79) ;  /* 0x000000000004a947 */ /* 0x000fea0003800000 */
[----:B------:R0:W5:Y:S02]  /*38c0*/  LDG.E.LTC128B R18, desc[UR36][R6.64+0x80] ;  /* 0x0000802406127981 */ /* 0x000164000c1e1920 */
.L_x_79:
[----:B------:R-:W-:Y:S05]  /*38d0*/  BSYNC B1 ;  /* 0x0000000000017941 */ /* 0x000fea0003800000 */
.L_x_78:
        /* <DEDUP_REMOVED lines=8> */
.L_x_81:
[----:B------:R-:W-:Y:S05]  /*3960*/  BSYNC B1 ;  /* 0x0000000000017941 */ /* 0x000fea0003800000 */
.L_x_80:
        /* <DEDUP_REMOVED lines=8> */
.L_x_83:
[----:B------:R-:W-:Y:S05]  /*39f0*/  BSYNC B1 ;  /* 0x0000000000017941 */ /* 0x000fea0003800000 */
.L_x_82:
[----:B0----5:R-:W-:Y:S01]  /*3a00*/  FMUL R13, R18, R89 ;  /* 0x00000059120d7220 */ /* 0x021fe20000400000 */
[----:B------:R-:W-:Y:S01]  /*3a10*/  ISETP.GT.AND P3, PT, R0, RZ, P0 ;  /* 0x000000ff0000720c */ /* 0x000fe20000764270 */
[----:B------:R-:W-:Y:S02]  /*3a20*/  BSSY B1, `(.L_x_84) ;  /* 0x0000005000017945 */ /* 0x000fe40003800000 */
[----:B------:R-:W-:-:S05]  /*3a30*/  FFMA R13, R44, R88, R13 ;  /* 0x000000582c0d7223 */ /* 0x000fca000000000d */
[----:B------:R0:W-:Y:S05]  /*3a40*/  @P2 STG.E desc[UR36][R8.64+0xa0], R13 ;  /* 0x0000a00d08002986 */ /* 0x0001ea000c101924 */
[----:B------:R-:W-:Y:S05]  /*3a50*/  @!P3 BRA `(.L_x_85) ;  /* 0x000000000004b947 */ /* 0x000fea0003800000 */
[----:B------:R0:W5:Y:S02]  /*3a60*/  LDG.E.LTC128B R18, desc[UR36][R4.64+0xa4] ;  /* 0x0000a42404127981 */ /* 0x000164000c1e1920 */
.L_x_85:
[----:B------:R-:W-:Y:S05]  /*3a70*/  BSYNC B1 ;  /* 0x0000000000017941 */ /* 0x000fea0003800000 */
.L_x_84:
[----:B-----5:R-:W-:Y:S01]  /*3a80*/  FMUL R12, R18, R89 ;  /* 0x00000059120c7220 */ /* 0x020fe20000400000 */
[----:B------:R-:W-:Y:S01]  /*3a90*/  ISETP.GT.AND P2, PT, R0, 0x8, P1 ;  /* 0x000000080000780c */ /* 0x000fe20000f44270 */
[----:B------:R-:W-:Y:S02]  /*3aa0*/  BSSY B1, `(.L_x_86) ;  /* 0x0000005000017945 */ /* 0x000fe40003800000 */
[----:B------:R-:W-:-:S05]  /*3ab0*/  FFMA R45, R45, R88, R12 ;  /* 0x000000582d2d7223 */ /* 0x000fca000000000c */
[----:B------:R0:W-:Y:S05]  /*3ac0*/  @P3 STG.E desc[UR36][R8.64+0xa4], R45 ;  /* 0x0000a42d08003986 */ /* 0x0001ea000c101924 */
[----:B------:R-:W-:Y:S05]  /*3ad0*/  @!P2 BRA `(.L_x_87) ;  /* 0x000000000004a947 */ /* 0x000fea0003800000 */
[----:B------:R0:W5:Y:S02]  /*3ae0*/  LDG.E.LTC128B R18, desc[UR36][R6.64+0xa0] ;  /* 0x0000a02406127981 */ /* 0x000164000c1e1920 */
.L_x_87:
[----:B------:R-:W-:Y:S05]  /*3af0*/  BSYNC B1 ;  /* 0x0000000000017941 */ /* 0x000fea0003800000 */
.L_x_86:
        /* <DEDUP_REMOVED lines=8> */
.L_x_89:
[----:B------:R-:W-:Y:S05]  /*3b80*/  BSYNC B1 ;  /* 0x0000000000017941 */ /* 0x000fea0003800000 */
.L_x_88:
        /* <DEDUP_REMOVED lines=8> */
.L_x_91:
[----:B------:R-:W-:Y:S05]  /*3c10*/  BSYNC B1 ;  /* 0x0000000000017941 */ /* 0x000fea0003800000 */
.L_x_90:
[----:B0----5:R-:W-:Y:S01]  /*3c20*/  FMUL R13, R18, R89 ;  /* 0x00000059120d7220 */ /* 0x021fe20000400000 */
[----:B------:R-:W-:Y:S01]  /*3c30*/  ISETP.GT.AND P3, PT, R0, RZ, P0 ;  /* 0x000000ff0000720c */ /* 0x000fe20000764270 */
[----:B------:R-:W-:Y:S02]  /*3c40*/  BSSY B1, `(.L_x_92) ;  /* 0x0000005000017945 */ /* 0x000fe40003800000 */
[----:B------:R-:W-:-:S05]  /*3c50*/  FFMA R13, R48, R88, R13 ;  /* 0x00000058300d7223 */ /* 0x000fca000000000d */
[----:B------:R0:W-:Y:S05]  /*3c60*/  @P2 STG.E desc[UR36][R8.64+0xc0], R13 ;  /* 0x0000c00d08002986 */ /* 0x0001ea000c101924 */
[----:B------:R-:W-:Y:S05]  /*3c70*/  @!P3 BRA `(.L_x_93) ;  /* 0x000000000004b947 */ /* 0x000fea0003800000 */
[----:B------:R0:W5:Y:S02]  /*3c80*/  LDG.E.LTC128B R18, desc[UR36][R4.64+0xc4] ;  /* 0x0000c42404127981 */ /* 0x000164000c1e1920 */
.L_x_93:
[----:B------:R-:W-:Y:S05]  /*3c90*/  BSYNC B1 ;  /* 0x0000000000017941 */ /* 0x000fea0003800000 */
.L_x_92:
[----:B-----5:R-:W-:Y:S01]  /*3ca0*/  FMUL R12, R18, R89 ;  /* 0x00000059120c7220 */ /* 0x020fe20000400000 */
[----:B------:R-:W-:Y:S01]  /*3cb0*/  ISETP.GT.AND P2, PT, R0, 0x8, P1 ;  /* 0x000000080000780c */ /* 0x000fe20000f44270 */
[----:B------:R-:W-:Y:S02]  /*3cc0*/  BSSY B1, `(.L_x_94) ;  /* 0x0000005000017945 */ /* 0x000fe40003800000 */
[----:B------:R-:W-:-:S05]  /*3cd0*/  FFMA R49, R49, R88, R12 ;  /* 0x0000005831317223 */ /* 0x000fca000000000c */
[----:B------:R0:W-:Y:S05]  /*3ce0*/  @P3 STG.E desc[UR36][R8.64+0xc4], R49 ;  /* 0x0000c43108003986 */ /* 0x0001ea000c101924 */
[----:B------:R-:W-:Y:S05]  /*3cf0*/  @!P2 BRA `(.L_x_95) ;  /* 0x000000000004a947 */ /* 0x000fea0003800000 */
[----:B------:R0:W5:Y:S02]  /*3d00*/  LDG.E.LTC128B R18, desc[UR36][R6.64+0xc0] ;  /* 0x0000c02406127981 */ /* 0x000164000c1e1920 */
.L_x_95:
[----:B------:R-:W-:Y:S05]  /*3d10*/  BSYNC B1 ;  /* 0x0000000000017941 */ /* 0x000fea0003800000 */
.L_x_94:
        /* <DEDUP_REMOVED lines=8> */
.L_x_97:
[----:B------:R-:W-:Y:S05]  /*3da0*/  BSYNC B1 ;  /* 0x0000000000017941 */ /* 0x000fea0003800000 */
.L_x_96:
        /* <DEDUP_REMOVED lines=8> */
.L_x_99:
[----:B------:R-:W-:Y:S05]  /*3e30*/  BSYNC B1 ;  /* 0x0000000000017941 */ /* 0x000fea0003800000 */
.L_x_98:
[----:B0----5:R-:W-:Y:S01]  /*3e40*/  FMUL R13, R18, R89 ;  /* 0x00000059120d7220 */ /* 0x021fe20000400000 */
[----:B------:R-:W-:Y:S01]  /*3e50*/  ISETP.GT.AND P3, PT, R0, RZ, P0 ;  /* 0x000000ff0000720c */ /* 0x000fe20000764270 */
[----:B------:R-:W-:Y:S02]  /*3e60*/  BSSY B1, `(.L_x_100) ;  /* 0x0000005000017945 */ /* 0x000fe40003800000 */
[----:B------:R-:W-:-:S05]  /*3e70*/  FFMA R13, R52, R88, R13 ;  /* 0x00000058340d7223 */ /* 0x000fca000000000d */
[----:B------:R0:W-:Y:S05]  /*3e80*/  @P2 STG.E desc[UR36][R8.64+0xe0], R13 ;  /* 0x0000e00d08002986 */ /* 0x0001ea000c101924 */
[----:B------:R-:W-:Y:S05]  /*3e90*/  @!P3 BRA `(.L_x_101) ;  /* 0x000000000004b947 */ /* 0x000fea0003800000 */
[----:B------:R0:W5:Y:S02]  /*3ea0*/  LDG.E.LTC128B R18, desc[UR36][R4.64+0xe4] ;  /* 0x0000e42404127981 */ /* 0x000164000c1e1920 */
.L_x_101:
[----:B------:R-:W-:Y:S05]  /*3eb0*/  BSYNC B1 ;  /* 0x0000000000017941 */ /* 0x000fea0003800000 */
.L_x_100:
[----:B-----5:R-:W-:Y:S01]  /*3ec0*/  FMUL R12, R18, R89 ;  /* 0x00000059120c7220 */ /* 0x020fe20000400000 */
[----:B------:R-:W-:Y:S01]  /*3ed0*/  ISETP.GT.AND P2, PT, R0, 0x8, P1 ;  /* 0x000000080000780c */ /* 0x000fe20000f44270 */
[----:B------:R-:W-:Y:S02]  /*3ee0*/  BSSY B1, `(.L_x_102) ;  /* 0x0000005000017945 */ /* 0x000fe40003800000 */
[----:B------:R-:W-:-:S05]  /*3ef0*/  FFMA R53, R53, R88, R12 ;  /* 0x0000005835357223 */ /* 0x000fca000000000c */
[----:B------:R0:W-:Y:S05]  /*3f00*/  @P3 STG.E desc[UR36][R8.64+0xe4], R53 ;  /* 0x0000e43508003986 */ /* 0x0001ea000c101924 */
[----:B------:R-:W-:Y:S05]  /*3f10*/  @!P2 BRA `(.L_x_103) ;  /* 0x000000000004a947 */ /* 0x000fea0003800000 */
[----:B------:R0:W5:Y:S02]  /*3f20*/  LDG.E.LTC128B R18, desc[UR36][R6.64+0xe0] ;  /* 0x0000e02406127981 */ /* 0x000164000c1e1920 */
.L_x_103:
[----:B------:R-:W-:Y:S05]  /*3f30*/  BSYNC B1 ;  /* 0x0000000000017941 */ /* 0x000fea0003800000 */
.L_x_102:
        /* <DEDUP_REMOVED lines=8> */
.L_x_105:
[----:B------:R-:W-:Y:S05]  /*3fc0*/  BSYNC B1 ;  /* 0x0000000000017941 */ /* 0x000fea0003800000 */
.L_x_104:
        /* <DEDUP_REMOVED lines=8> */
.L_x_107:
[----:B------:R-:W-:Y:S05]  /*4050*/  BSYNC B1 ;  /* 0x0000000000017941 */ /* 0x000fea0003800000 */
.L_x_106:
[----:B0----5:R-:W-:Y:S01]  /*4060*/  FMUL R13, R18, R89 ;  /* 0x00000059120d7220 */ /* 0x021fe20000400000 */
[----:B------:R-:W-:Y:S01]  /*4070*/  ISETP.GT.AND P3, PT, R0, RZ, P0 ;  /* 0x000000ff0000720c */ /* 0x000fe20000764270 */
[----:B------:R-:W-:Y:S02]  /*4080*/  BSSY B1, `(.L_x_108) ;  /* 0x0000005000017945 */ /* 0x000fe40003800000 */
[----:B------:R-:W-:-:S05]  /*4090*/  FFMA R13, R56, R88, R13 ;  /* 0x00000058380d7223 */ /* 0x000fca000000000d */
[----:B------:R0:W-:Y:S05]  /*40a0*/  @P2 STG.E desc[UR36][R8.64+0x100], R13 ;  /* 0x0001000d08002986 */ /* 0x0001ea000c101924 */
[----:B------:R-:W-:Y:S05]  /*40b0*/  @!P3 BRA `(.L_x_109) ;  /* 0x000000000004b947 */ /* 0x000fea0003800000 */
[----:B------:R0:W5:Y:S02]  /*40c0*/  LDG.E.LTC128B R18, desc[UR36][R4.64+0x104] ;  /* 0x0001042404127981 */ /* 0x000164000c1e1920 */
.L_x_109:
[----:B------:R-:W-:Y:S05]  /*40d0*/  BSYNC B1 ;  /* 0x0000000000017941 */ /* 0x000fea0003800000 */
.L_x_108:
[----:B-----5:R-:W-:Y:S01]  /*40e0*/  FMUL R12, R18, R89 ;  /* 0x00000059120c7220 */ /* 0x020fe20000400000 */
[----:B------:R-:W-:Y:S01]  /*40f0*/  ISETP.GT.AND P2, PT, R0, 0x8, P1 ;  /* 0x000000080000780c */ /* 0x000fe20000f44270 */
[----:B------:R-:W-:Y:S02]  /*4100*/  BSSY B1, `(.L_x_110) ;  /* 0x0000005000017945 */ /* 0x000fe40003800000 */
[----:B------:R-:W-:-:S05]  /*4110*/  FFMA R57, R57, R88, R12 ;  /* 0x0000005839397223 */ /* 0x000fca000000000c */
[----:B------:R0:W-:Y:S05]  /*4120*/  @P3 STG.E desc[UR36][R8.64+0x104], R57 ;  /* 0x0001043908003986 */ /* 0x0001ea000c101924 */
[----:B------:R-:W-:Y:S05]  /*4130*/  @!P2 BRA `(.L_x_111) ;  /* 0x000000000004a947 */ /* 0x000fea0003800000 */
[----:B------:R0:W5:Y:S02]  /*4140*/  LDG.E.LTC128B R18, desc[UR36][R6.64+0x100] ;  /* 0x0001002406127981 */ /* 0x000164000c1e1920 */
.L_x_111:
[----:B------:R-:W-:Y:S05]  /*4150*/  BSYNC B1 ;  /* 0x0000000000017941 */ /* 0x000fea0003800000 */
.L_x_110:
        /* <DEDUP_REMOVED lines=8> */
.L_x_113:
[----:B------:R-:W-:Y:S05]  /*41e0*/  BSYNC B1 ;  /* 0x0000000000017941 */ /* 0x000fea0003800000 */
.L_x_112:
        /* <DEDUP_REMOVED lines=8> */
.L_x_115:
[----:B------:R-:W-:Y:S05]  /*4270*/  BSYNC B1 ;  /* 0x0000000000017941 */ /* 0x000fea0003800000 */
.L_x_114:
[----:B0----5:R-:W-:Y:S01]  /*4280*/  FMUL R13, R18, R89 ;  /* 0x00000059120d7220 */ /* 0x021fe20000400000 */
[----:B------:R-:W-:Y:S01]  /*4290*/  ISETP.GT.AND P3, PT, R0, RZ, P0 ;  /* 0x000000ff0000720c */ /* 0x000fe20000764270 */
[----:B------:R-:W-:Y:S02]  /*42a0*/  BSSY B1, `(.L_x_116) ;  /* 0x0000005000017945 */ /* 0x000fe40003800000 */
[----:B------:R-:W-:-:S05]  /*42b0*/  FFMA R13, R60, R88, R13 ;  /* 0x000000583c0d7223 */ /* 0x000fca000000000d */
[----:B------:R0:W-:Y:S05]  /*42c0*/  @P2 STG.E desc[UR36][R8.64+0x120], R13 ;  /* 0x0001200d08002986 */ /* 0x0001ea000c101924 */
[----:B------:R-:W-:Y:S05]  /*42d0*/  @!P3 BRA `(.L_x_117) ;  /* 0x000000000004b947 */ /* 0x000fea0003800000 */
[----:B------:R0:W5:Y:S02]  /*42e0*/  LDG.E.LTC128B R18, desc[UR36][R4.64+0x124] ;  /* 0x0001242404127981 */ /* 0x000164000c1e1920 */
.L_x_117:
[----:B------:R-:W-:Y:S05]  /*42f0*/  BSYNC B1 ;  /* 0x0000000000017941 */ /* 0x000fea0003800000 */
.L_x_116:
[----:B-----5:R-:W-:Y:S01]  /*4300*/  FMUL R12, R18, R89 ;  /* 0x00000059120c7220 */ /* 0x020fe20000400000 */
[----:B------:R-:W-:Y:S01]  /*4310*/  ISETP.GT.AND P2, PT, R0, 0x8, P1 ;  /* 0x000000080000780c */ /* 0x000fe20000f44270 */
[----:B------:R-:W-:Y:S02]  /*4320*/  BSSY B1, `(.L_x_118) ;  /* 0x0000005000017945 */ /* 0x000fe40003800000 */
[----:B------:R-:W-:-:S05]  /*4330*/  FFMA R61, R61, R88, R12 ;  /* 0x000000583d3d7223 */ /* 0x000fca000000000c */
[----:B------:R0:W-:Y:S05]  /*4340*/  @P3 STG.E desc[UR36][R8.64+0x124], R61 ;  /* 0x0001243d08003986 */ /* 0x0001ea000c101924 */
[----:B------:R-:W-:Y:S05]  /*4350*/  @!P2 BRA `(.L_x_119) ;  /* 0x000000000004a947 */ /* 0x000fea0003800000 */
[----:B------:R0:W5:Y:S02]  /*4360*/  LDG.E.LTC128B R18, desc[UR36][R6.64+0x120] ;  /* 0x0001202406127981 */ /* 0x000164000c1e1920 */
.L_x_119:
[----:B------:R-:W-:Y:S05]  /*4370*/  BSYNC B1 ;  /* 0x0000000000017941 */ /* 0x000fea0003800000 */
.L_x_118:
        /* <DEDUP_REMOVED lines=8> */
.L_x_121:
[----:B------:R-:W-:Y:S05]  /*4400*/  BSYNC B1 ;  /* 0x0000000000017941 */ /* 0x000fea0003800000 */
.L_x_120:
        /* <DEDUP_REMOVED lines=8> */
.L_x_123:
[----:B------:R-:W-:Y:S05]  /*4490*/  BSYNC B1 ;  /* 0x0000000000017941 */ /* 0x000fea0003800000 */
.L_x_122:
[----:B0----5:R-:W-:Y:S01]  /*44a0*/  FMUL R13, R18, R89 ;  /* 0x00000059120d7220 */ /* 0x021fe20000400000 */
[----:B------:R-:W-:Y:S01]  /*44b0*/  ISETP.GT.AND P3, PT, R0, RZ, P0 ;  /* 0x000000ff0000720c */ /* 0x000fe20000764270 */
[----:B------:R-:W-:Y:S02]  /*44c0*/  BSSY B1, `(.L_x_124) ;  /* 0x0000005000017945 */ /* 0x000fe40003800000 */
[----:B------:R-:W-:-:S05]  /*44d0*/  FFMA R13, R64, R88, R13 ;  /* 0x00000058400d7223 */ /* 0x000fca000000000d */
[----:B------:R0:W-:Y:S05]  /*44e0*/  @P2 STG.E desc[UR36][R8.64+0x140], R13 ;  /* 0x0001400d08002986 */ /* 0x0001ea000c101924 */
[----:B------:R-:W-:Y:S05]  /*44f0*/  @!P3 BRA `(.L_x_125) ;  /* 0x000000000004b947 */ /* 0x000fea0003800000 */
[----:B------:R0:W5:Y:S02]  /*4500*/  LDG.E.LTC128B R18, desc[UR36][R4.64+0x144] ;  /* 0x0001442404127981 */ /* 0x000164000c1e1920 */
.L_x_125:
[----:B------:R-:W-:Y:S05]  /*4510*/  BSYNC B1 ;  /* 0x0000000000017941 */ /* 0x000fea0003800000 */
.L_x_124:
[----:B-----5:R-:W-:Y:S01]  /*4520*/  FMUL R12, R18, R89 ;  /* 0x00000059120c7220 */ /* 0x020fe20000400000 */
[----:B------:R-:W-:Y:S01]  /*4530*/  ISETP.GT.AND P2, PT, R0, 0x8, P1 ;  /* 0x000000080000780c */ /* 0x000fe20000f44270 */
[----:B------:R-:W-:Y:S02]  /*4540*/  BSSY B1, `(.L_x_126) ;  /* 0x0000005000017945 */ /* 0x000fe40003800000 */
[----:B------:R-:W-:-:S05]  /*4550*/  FFMA R65, R65, R88, R12 ;  /* 0x0000005841417223 */ /* 0x000fca000000000c */
[----:B------:R0:W-:Y:S05]  /*4560*/  @P3 STG.E desc[UR36][R8.64+0x144], R65 ;  /* 0x0001444108003986 */ /* 0x0001ea000c101924 */
[----:B------:R-:W-:Y:S05]  /*4570*/  @!P2 BRA `(.L_x_127) ;  /* 0x000000000004a947 */ /* 0x000fea0003800000 */
[----:B------:R0:W5:Y:S02]  /*4580*/  LDG.E.LTC128B R18, desc[UR36][R6.64+0x140] ;  /* 0x0001402406127981 */ /* 0x000164000c1e1920 */
.L_x_127:
[----:B------:R-:W-:Y:S05]  /*4590*/  BSYNC B1 ;  /* 0x0000000000017941 */ /* 0x000fea0003800000 */
.L_x_126:
        /* <DEDUP_REMOVED lines=8> */
.L_x_129:
[----:B------:R-:W-:Y:S05]  /*4620*/  BSYNC B1 ;  /* 0x0000000000017941 */ /* 0x000fea0003800000 */
.L_x_128:
        /* <DEDUP_REMOVED lines=8> */
.L_x_131:
[----:B------:R-:W-:Y:S05]  /*46b0*/  BSYNC B1 ;  /* 0x0000000000017941 */ /* 0x000fea0003800000 */
.L_x_130:
[----:B0----5:R-:W-:Y:S01]  /*46c0*/  FMUL R13, R18, R89 ;  /* 0x00000059120d7220 */ /* 0x021fe20000400000 */
[----:B------:R-:W-:Y:S01]  /*46d0*/  ISETP.GT.AND P3, PT, R0, RZ, P0 ;  /* 0x000000ff0000720c */ /* 0x000fe20000764270 */
[----:B------:R-:W-:Y:S02]  /*46e0*/  BSSY B1, `(.L_x_132) ;  /* 0x0000005000017945 */ /* 0x000fe40003800000 */
[----:B------:R-:W-:-:S05]  /*46f0*/  FFMA R13, R68, R88, R13 ;  /* 0x00000058440d7223 */ /* 0x000fca000000000d */
[----:B------:R0:W-:Y:S05]  /*4700*/  @P2 STG.E desc[UR36][R8.64+0x160], R13 ;  /* 0x0001600d08002986 */ /* 0x0001ea000c101924 */
[----:B------:R-:W-:Y:S05]  /*4710*/  @!P3 BRA `(.L_x_133) ;  /* 0x000000000004b947 */ /* 0x000fea0003800000 */
[----:B------:R0:W5:Y:S02]  /*4720*/  LDG.E.LTC128B R18, desc[UR36][R4.64+0x164] ;  /* 0x0001642404127981 */ /* 0x000164000c1e1920 */
.L_x_133:
[----:B------:R-:W-:Y:S05]  /*4730*/  BSYNC B1 ;  /* 0x0000000000017941 */ /* 0x000fea0003800000 */
.L_x_132:
[----:B-----5:R-:W-:Y:S01]  /*4740*/  FMUL R12, R18, R89 ;  /* 0x00000059120c7220 */ /* 0x020fe20000400000 */
[----:B------:R-:W-:Y:S01]  /*4750*/  ISETP.GT.AND P2, PT, R0, 0x8, P1 ;  /* 0x000000080000780c */ /* 0x000fe20000f44270 */
[----:B------:R-:W-:Y:S02]  /*4760*/  BSSY B1, `(.L_x_134) ;  /* 0x0000005000017945 */ /* 0x000fe40003800000 */
[----:B------:R-:W-:-:S05]  /*4770*/  FFMA R69, R69, R88, R12 ;  /* 0x0000005845457223 */ /* 0x000fca000000000c */
[----:B------:R0:W-:Y:S05]  /*4780*/  @P3 STG.E desc[UR36][R8.64+0x164], R69 ;  /* 0x0001644508003986 */ /* 0x0001ea000c101924 */
[----:B------:R-:W-:Y:S05]  /*4790*/  @!P2 BRA `(.L_x_135) ;  /* 0x000000000004a947 */ /* 0x000fea0003800000 */
[----:B------:R0:W5:Y:S02]  /*47a0*/  LDG.E.LTC128B R18, desc[UR36][R6.64+0x160] ;  /* 0x0001602406127981 */ /* 0x000164000c1e1920 */
.L_x_135:
[----:B------:R-:W-:Y:S05]  /*47b0*/  BSYNC B1 ;  /* 0x0000000000017941 */ /* 0x000fea0003800000 */
.L_x_134:
        /* <DEDUP_REMOVED lines=8> */
.L_x_137:
[----:B------:R-:W-:Y:S05]  /*4840*/  BSYNC B1 ;  /* 0x0000000000017941 */ /* 0x000fea0003800000 */
.L_x_136:
        /* <DEDUP_REMOVED lines=8> */
.L_x_139:
[----:B------:R-:W-:Y:S05]  /*48d0*/  BSYNC B1 ;  /* 0x0000000000017941 */ /* 0x000fea0003800000 */
.L_x_138:
[----:B0----5:R-:W-:Y:S01]  /*48e0*/  FMUL R13, R18, R89 ;  /* 0x00000059120d7220 */ /* 0x021fe20000400000 */
[----:B------:R-:W-:Y:S01]  /*48f0*/  ISETP.GT.AND P3, PT, R0, RZ, P0 ;  /* 0x000000ff0000720c */ /* 0x000fe20000764270 */
[----:B------:R-:W-:Y:S02]  /*4900*/  BSSY B1, `(.L_x_140) ;  /* 0x0000005000017945 */ /* 0x000fe40003800000 */
[----:B------:R-:W-:-:S05]  /*4910*/  FFMA R13, R72, R88, R13 ;  /* 0x00000058480d7223 */ /* 0x000fca000000000d */
[----:B------:R0:W-:Y:S05]  /*4920*/  @P2 STG.E desc[UR36][R8.64+0x180], R13 ;  /* 0x0001800d08002986 */ /* 0x0001ea000c101924 */
[----:B------:R-:W-:Y:S05]  /*4930*/  @!P3 BRA `(.L_x_141) ;  /* 0x000000000004b947 */ /* 0x000fea0003800000 */
[----:B------:R0:W5:Y:S02]  /*4940*/  LDG.E.LTC128B R18, desc[UR36][R4.64+0x184] ;  /* 0x0001842404127981 */ /* 0x000164000c1e1920 */
.L_x_141:
[----:B------:R-:W-:Y:S05]  /*4950*/  BSYNC B1 ;  /* 0x0000000000017941 */ /* 0x000fea0003800000 */
.L_x_140:
[----:B-----5:R-:W-:Y:S01]  /*4960*/  FMUL R12, R18, R89 ;  /* 0x00000059120c7220 */ /* 0x020fe20000400000 */
[----:B------:R-:W-:Y:S01]  /*4970*/  ISETP.GT.AND P2, PT, R0, 0x8, P1 ;  /* 0x000000080000780c */ /* 0x000fe20000f44270 */
[----:B------:R-:W-:Y:S02]  /*4980*/  BSSY B1, `(.L_x_142) ;  /* 0x0000005000017945 */ /* 0x000fe40003800000 */
[----:B------:R-:W-:-:S05]  /*4990*/  FFMA R73, R73, R88, R12 ;  /* 0x0000005849497223 */ /* 0x000fca000000000c */
[----:B------:R0:W-:Y:S05]  /*49a0*/  @P3 STG.E desc[UR36][R8.64+0x184], R73 ;  /* 0x0001844908003986 */ /* 0x0001ea000c101924 */
[----:B------:R-:W-:Y:S05]  /*49b0*/  @!P2 BRA `(.L_x_143) ;  /* 0x000000000004a947 */ /* 0x000fea0003800000 */
[----:B------:R0:W5:Y:S02]  /*49c0*/  LDG.E.LTC128B R18, desc[UR36][R6.64+0x180] ;  /* 0x0001802406127981 */ /* 0x000164000c1e1920 */
.L_x_143:
[----:B------:R-:W-:Y:S05]  /*49d0*/  BSYNC B1 ;  /* 0x0000000000017941 */ /* 0x000fea0003800000 */
.L_x_142:
        /* <DEDUP_REMOVED lines=8> */
.L_x_145:
[----:B------:R-:W-:Y:S05]  /*4a60*/  BSYNC B1 ;  /* 0x0000000000017941 */ /* 0x000fea0003800000 */
.L_x_144:
        /* <DEDUP_REMOVED lines=8> */
.L_x_147:
[----:B------:R-:W-:Y:S05]  /*4af0*/  BSYNC B1 ;  /* 0x0000000000017941 */ /* 0x000fea0003800000 */
.L_x_146:
[----:B0----5:R-:W-:Y:S01]  /*4b00*/  FMUL R13, R18, R89 ;  /* 0x00000059120d7220 */ /* 0x021fe20000400000 */
[----:B------:R-:W-:Y:S01]  /*4b10*/  ISETP.GT.AND P3, PT, R0, RZ, P0 ;  /* 0x000000ff0000720c */ /* 0x000fe20000764270 */
[----:B------:R-:W-:Y:S02]  /*4b20*/  BSSY B1, `(.L_x_148) ;  /* 0x0000005000017945 */ /* 0x000fe40003800000 */
[----:B------:R-:W-:-:S05]  /*4b30*/  FFMA R13, R76, R88, R13 ;  /* 0x000000584c0d7223 */ /* 0x000fca000000000d */
[----:B------:R0:W-:Y:S05]  /*4b40*/  @P2 STG.E desc[UR36][R8.64+0x1a0], R13 ;  /* 0x0001a00d08002986 */ /* 0x0001ea000c101924 */
[----:B------:R-:W-:Y:S05]  /*4b50*/  @!P3 BRA `(.L_x_149) ;  /* 0x000000000004b947 */ /* 0x000fea0003800000 */
[----:B------:R0:W5:Y:S02]  /*4b60*/  LDG.E.LTC128B R18, desc[UR36][R4.64+0x1a4] ;  /* 0x0001a42404127981 */ /* 0x000164000c1e1920 */
.L_x_149:
[----:B------:R-:W-:Y:S05]  /*4b70*/  BSYNC B1 ;  /* 0x0000000000017941 */ /* 0x000fea0003800000 */
.L_x_148:
[----:B-----5:R-:W-:Y:S01]  /*4b80*/  FMUL R12, R18, R89 ;  /* 0x00000059120c7220 */ /* 0x020fe20000400000 */
[----:B------:R-:W-:Y:S01]  /*4b90*/  ISETP.GT.AND P2, PT, R0, 0x8, P1 ;  /* 0x000000080000780c */ /* 0x000fe20000f44270 */
[----:B------:R-:W-:Y:S02]  /*4ba0*/  BSSY B1, `(.L_x_150) ;  /* 0x0000005000017945 */ /* 0x000fe40003800000 */
[----:B------:R-:W-:-:S05]  /*4bb0*/  FFMA R77, R77, R88, R12 ;  /* 0x000000584d4d7223 */ /* 0x000fca000000000c */
[----:B------:R0:W-:Y:S05]  /*4bc0*/  @P3 STG.E desc[UR36][R8.64+0x1a4], R77 ;  /* 0x0001a44d08003986 */ /* 0x0001ea000c101924 */
[----:B------:R-:W-:Y:S05]  /*4bd0*/  @!P2 BRA `(.L_x_151) ;  /* 0x000000000004a947 */ /* 0x000fea0003800000 */
[----:B------:R0:W5:Y:S02]  /*4be0*/  LDG.E.LTC128B R18, desc[UR36][R6.64+0x1a0] ;  /* 0x0001a02406127981 */ /* 0x000164000c1e1920 */
.L_x_151:
[----:B------:R-:W-:Y:S05]  /*4bf0*/  BSYNC B1 ;  /* 0x0000000000017941 */ /* 0x000fea0003800000 */
.L_x_150:
        /* <DEDUP_REMOVED lines=8> */
.L_x_153:
[----:B------:R-:W-:Y:S05]  /*4c80*/  BSYNC B1 ;  /* 0x0000000000017941 */ /* 0x000fea0003800000 */
.L_x_152:
        /* <DEDUP_REMOVED lines=8> */
.L_x_155:
[----:B------:R-:W-:Y:S05]  /*4d10*/  BSYNC B1 ;  /* 0x0000000000017941 */ /* 0x000fea0003800000 */
.L_x_154:
[----:B0----5:R-:W-:Y:S01]  /*4d20*/  FMUL R13, R18, R89 ;  /* 0x00000059120d7220 */ /* 0x021fe20000400000 */
[----:B------:R-:W-:Y:S01]  /*4d30*/  ISETP.GT.AND P3, PT, R0, RZ, P0 ;  /* 0x000000ff0000720c */ /* 0x000fe20000764270 */
[----:B------:R-:W-:Y:S02]  /*4d40*/  BSSY B1, `(.L_x_156) ;  /* 0x0000005000017945 */ /* 0x000fe40003800000 */
[----:B------:R-:W-:-:S05]  /*4d50*/  FFMA R13, R80, R88, R13 ;  /* 0x00000058500d7223 */ /* 0x000fca000000000d */
[----:B------:R0:W-:Y:S05]  /*4d60*/  @P2 STG.E desc[UR36][R8.64+0x1c0], R13 ;  /* 0x0001c00d08002986 */ /* 0x0001ea000c101924 */
[----:B------:R-:W-:Y:S05]  /*4d70*/  @!P3 BRA `(.L_x_157) ;  /* 0x000000000004b947 */ /* 0x000fea0003800000 */
[----:B------:R0:W5:Y:S02]  /*4d80*/  LDG.E.LTC128B R18, desc[UR36][R4.64+0x1c4] ;  /* 0x0001c42404127981 */ /* 0x000164000c1e1920 */
.L_x_157:
[----:B------:R-:W-:Y:S05]  /*4d90*/  BSYNC B1 ;  /* 0x0000000000017941 */ /* 0x000fea0003800000 */
.L_x_156:
[----:B-----5:R-:W-:Y:S01]  /*4da0*/  FMUL R12, R18, R89 ;  /* 0x00000059120c7220 */ /* 0x020fe20000400000 */
[----:B------:R-:W-:Y:S01]  /*4db0*/  ISETP.GT.AND P2, PT, R0, 0x8, P1 ;  /* 0x000000080000780c */ /* 0x000fe20000f44270 */
[----:B------:R-:W-:Y:S02]  /*4dc0*/  BSSY B1, `(.L_x_158) ;  /* 0x0000005000017945 */ /* 0x000fe40003800000 */
[----:B------:R-:W-:-:S05]  /*4dd0*/  FFMA R81, R81, R88, R12 ;  /* 0x0000005851517223 */ /* 0x000fca000000000c */
[----:B------:R0:W-:Y:S05]  /*4de0*/  @P3 STG.E desc[UR36][R8.64+0x1c4], R81 ;  /* 0x0001c45108003986 */ /* 0x0001ea000c101924 */
[----:B------:R-:W-:Y:S05]  /*4df0*/  @!P2 BRA `(.L_x_159) ;  /* 0x000000000004a947 */ /* 0x000fea0003800000 */
[----:B------:R0:W5:Y:S02]  /*4e00*/  LDG.E.LTC128B R18, desc[UR36][R6.64+0x1c0] ;  /* 0x0001c02406127981 */ /* 0x000164000c1e1920 */
.L_x_159:
[----:B------:R-:W-:Y:S05]  /*4e10*/  BSYNC B1 ;  /* 0x0000000000017941 */ /* 0x000fea0003800000 */
.L_x_158:
        /* <DEDUP_REMOVED lines=8> */
.L_x_161:
[----:B------:R-:W-:Y:S05]  /*4ea0*/  BSYNC B1 ;  /* 0x0000000000017941 */ /* 0x000fea0003800000 */
.L_x_160:
        /* <DEDUP_REMOVED lines=8> */
.L_x_163:
[----:B------:R-:W-:Y:S05]  /*4f30*/  BSYNC B1 ;  /* 0x0000000000017941 */ /* 0x000fea0003800000 */
.L_x_162:
[----:B-----5:R-:W-:Y:S01]  /*4f40*/  FMUL R3, R18, R89 ;  /* 0x0000005912037220 */ /* 0x020fe20000400000 */
[----:B------:R-:W-:Y:S01]  /*4f50*/  ISETP.GT.AND P3, PT, R0, RZ, P0 ;  /* 0x000000ff0000720c */ /* 0x000fe20000764270 */
[----:B------:R-:W-:Y:S02]  /*4f60*/  BSSY B1, `(.L_x_164) ;  /* 0x0000005000017945 */ /* 0x000fe40003800000 */
[----:B------:R-:W-:-:S05]  /*4f70*/  FFMA R3, R84, R88, R3 ;  /* 0x0000005854037223 */ /* 0x000fca0000000003 */
[----:B------:R0:W-:Y:S05]  /*4f80*/  @P2 STG.E desc[UR36][R8.64+0x1e0], R3 ;  /* 0x0001e00308002986 */ /* 0x0001ea000c101924 */
[----:B------:R-:W-:Y:S05]  /*4f90*/  @!P3 BRA `(.L_x_165) ;  /* 0x000000000004b947 */ /* 0x000fea0003800000 */
[----:B------:R0:W5:Y:S02]  /*4fa0*/  LDG.E.LTC128B R18, desc[UR36][R4.64+0x1e4] ;  /* 0x0001e42404127981 */ /* 0x000164000c1e1920 */
.L_x_165:
[----:B------:R-:W-:Y:S05]  /*4fb0*/  BSYNC B1 ;  /* 0x0000000000017941 */ /* 0x000fea0003800000 */
.L_x_164:
[----:B0----5:R-:W-:Y:S01]  /*4fc0*/  FMUL R4, R18, R89 ;  /* 0x0000005912047220 */ /* 0x021fe20000400000 */
[----:B------:R-:W-:Y:S01]  /*4fd0*/  ISETP.GT.AND P1, PT, R0, 0x8, P1 ;  /* 0x000000080000780c */ /* 0x000fe20000f24270 */
[----:B------:R-:W-:Y:S02]  /*4fe0*/  BSSY B1, `(.L_x_166) ;  /* 0x0000005000017945 */ /* 0x000fe40003800000 */
[----:B------:R-:W-:-:S05]  /*4ff0*/  FFMA R85, R85, R88, R4 ;  /* 0x0000005855557223 */ /* 0x000fca0000000004 */
[----:B------:R0:W-:Y:S05]  /*5000*/  @P3 STG.E desc[UR36][R8.64+0x1e4], R85 ;  /* 0x0001e45508003986 */ /* 0x0001ea000c101924 */
[----:B------:R-:W-:Y:S05]  /*5010*/  @!P1 BRA `(.L_x_167) ;  /* 0x0000000000049947 */ /* 0x000fea0003800000 */
[----:B------:R0:W5:Y:S02]  /*5020*/  LDG.E.LTC128B R18, desc[UR36][R6.64+0x1e0] ;  /* 0x0001e02406127981 */ /* 0x000164000c1e1920 */
.L_x_167:
[----:B------:R-:W-:Y:S05]  /*5030*/  BSYNC B1 ;  /* 0x0000000000017941 */ /* 0x000fea0003800000 */
.L_x_166:
[----:B-----5:R-:W-:Y:S01]  /*5040*/  FMUL R3, R18, R89 ;  /* 0x0000005912037220 */ /* 0x020fe20000400000 */
[----:B------:R-:W-:Y:S01]  /*5050*/  @P1 IMAD.MOV.U32 R4, RZ, RZ, R10 ;  /* 0x000000ffff041224 */ /* 0x000fe200078e000a */
[----:B------:R-:W-:Y:S01]  /*5060*/  ISETP.GT.AND P0, PT, R0, 0x8, P0 ;  /* 0x000000080000780c */ /* 0x000fe20000704270 */
[----:B------:R-:W-:Y:S02]  /*5070*/  @P1 IMAD.MOV.U32 R5, RZ, RZ, R11 ;  /* 0x000000ffff051224 */ /* 0x000fe400078e000b */
[----:B------:R-:W-:Y:S01]  /*5080*/  FFMA R3, R86, R88, R3 ;  /* 0x0000005856037223 */ /* 0x000fe20000000003 */
[----:B------:R-:W-:Y:S04]  /*5090*/  BSSY B1, `(.L_x_168) ;  /* 0x0000004000017945 */ /* 0x000fe80003800000 */
[----:B------:R0:W-:Y:S05]  /*50a0*/  @P1 STG.E desc[UR36][R4.64+0x1e0], R3 ;  /* 0x0001e00304001986 */ /* 0x0001ea000c101924 */
[----:B------:R-:W-:Y:S05]  /*50b0*/  @!P0 BRA `(.L_x_169) ;  /* 0x0000000000048947 */ /* 0x000fea0003800000 */
[----:B------:R0:W5:Y:S02]  /*50c0*/  LDG.E.LTC128B R18, desc[UR36][R6.64+0x1e4] ;  /* 0x0001e42406127981 */ /* 0x000164000c1e1920 */
.L_x_169:
[----:B------:R-:W-:Y:S05]  /*50d0*/  BSYNC B1 ;  /* 0x0000000000017941 */ /* 0x000fea0003800000 */
.L_x_168:
[----:B-----5:R-:W-:-:S04]  /*50e0*/  FMUL R18, R18, R89 ;  /* 0x0000005912127220 */ /* 0x020fc80000400000 */
[----:B------:R-:W-:Y:S01]  /*50f0*/  FFMA R87, R87, R88, R18 ;  /* 0x0000005857577223 */ /* 0x000fe20000000012 */
[----:B------:R-:W-:Y:S06]  /*5100*/  @!P0 BRA `(.L_x_170) ;  /* 0x0000000c00a08947 */ /* 0x000fec0003800000 */
[----:B------:R0:W-:Y:S01]  /*5110*/  STG.E desc[UR36][R10.64+0x1e4], R87 ;  /* 0x0001e4570a007986 */ /* 0x0001e2000c101924 */
[----:B------:R-:W-:Y:S05]  /*5120*/  BRA `(.L_x_170) ;  /* 0x0000000c00987947 */ /* 0x000fea0003800000 */
.L_x_45:
[----:B------:R-:W-:Y:S01]  /*5130*/  ULDC.64 UR4, c[0x0][0x5c0] ;  /* 0x0001700000047ab9 */ /* 0x000fe20000000a00 */
[----:B------:R-:W-:Y:S01]  /*5140*/  ISETP.GT.AND P1, PT, R3, 0x1, PT ;  /* 0x000000010300780c */ /* 0x000fe20003f24270 */
[-C--:B------:R-:W-:Y:S01]  /*5150*/  FMUL R9, R24, R88.reuse ;  /* 0x0000005818097220 */ /* 0x080fe20000400000 */
[----:B------:R-:W-:Y:S01]  /*5160*/  LEA R4, P2, R104, UR4, 0x2 ;  /* 0x0000000468047c11 */ /* 0x000fe2000f8410ff */
[-C--:B------:R-:W-:Y:S01]  /*5170*/  FMUL R25, R25, R88.reuse ;  /* 0x0000005819197220 */ /* 0x080fe20000400000 */
[----:B------:R-:W-:Y:S01]  /*5180*/  ISETP.GT.AND P4, PT, R0, RZ, P1 ;  /* 0x000000ff0000720c */ /* 0x000fe20000f84270 */
[-C--:B------:R-:W-:Y:S01]  /*5190*/  FMUL R11, R26, R88.reuse ;  /* 0x000000581a0b7220 */ /* 0x080fe20000400000 */
[----:B------:R-:W-:Y:S01]  /*51a0*/  LEA.HI.X R5, R104, UR5, R115, 0x2, P2 ;  /* 0x0000000568057c11 */ /* 0x000fe200090f1473 */
[-C--:B------:R-:W-:Y:S01]  /*51b0*/  FMUL R27, R27, R88.reuse ;  /* 0x000000581b1b7220 */ /* 0x080fe20000400000 */
[C---:B------:R-:W-:Y:S01]  /*51c0*/  ISETP.GT.AND P2, PT, R0.reuse, 0x8, P0 ;  /* 0x000000080000780c */ /* 0x040fe20000744270 */
[----:B------:R-:W-:Y:S01]  /*51d0*/  FMUL R29, R29, R88 ;  /* 0x000000581d1d7220 */ /* 0x000fe20000400000 */
[C---:B------:R-:W-:Y:S01]  /*51e0*/  SHF.L.U64.HI R7, R97.reuse, 0x2, R96 ;  /* 0x0000000261077819 */ /* 0x040fe20000010260 */
[----:B------:R0:W-:Y:S01]  /*51f0*/  @P3 STG.E desc[UR36][R4.64], R9 ;  /* 0x0000000904003986 */ /* 0x0001e2000c101924 */
[----:B------:R-:W-:Y:S01]  /*5200*/  LEA R6, P3, R97, R4, 0x2 ;  /* 0x0000000461067211 */ /* 0x000fe200078610ff */
[-C--:B------:R-:W-:Y:S01]  /*5210*/  FMUL R31, R31, R88.reuse ;  /* 0x000000581f1f7220 */ /* 0x080fe20000400000 */
[----:B------:R-:W-:Y:S01]  /*5220*/  ISETP.GT.AND P0, PT, R3, 0x8, PT ;  /* 0x000000080300780c */ /* 0x000fe20003f04270 */
[-C--:B------:R-:W-:Y:S01]  /*5230*/  FMUL R33, R33, R88.reuse ;  /* 0x0000005821217220 */ /* 0x080fe20000400000 */
[C---:B------:R-:W-:Y:S01]  /*5240*/  ISETP.GT.AND P1, PT, R0.reuse, 0x8, P1 ;  /* 0x000000080000780c */ /* 0x040fe20000f24270 */
[----:B------:R-:W-:Y:S01]  /*5250*/  IMAD.X R7, R7, 0x1, R5, P3 ;  /* 0x0000000107077824 */ /* 0x000fe200018e0605 */
[----:B------:R-:W-:Y:S01]  /*5260*/  ISETP.GT.AND P3, PT, R3, 0x9, PT ;  /* 0x000000090300780c */ /* 0x000fe20003f64270 */
[----:B------:R-:W-:Y:S01]  /*5270*/  @P4 STG.E desc[UR36][R4.64+0x4], R25 ;  /* 0x0000041904004986 */ /* 0x000fe2000c101924 */
[C---:B------:R-:W-:Y:S01]  /*5280*/  ISETP.GT.AND P4, PT, R0.reuse, RZ, P0 ;  /* 0x000000ff0000720c */ /* 0x040fe20000784270 */
[-C--:B------:R-:W-:Y:S01]  /*5290*/  FMUL R35, R35, R88.reuse ;  /* 0x0000005823237220 */ /* 0x080fe20000400000 */
[C---:B------:R-:W-:Y:S01]  /*52a0*/  ISETP.GT.AND P0, PT, R0.reuse, 0x8, P0 ;  /* 0x000000080000780c */ /* 0x040fe20000704270 */
[----:B------:R1:W-:Y:S01]  /*52b0*/  @P2 STG.E desc[UR36][R6.64], R11 ;  /* 0x0000000b06002986 */ /* 0x0003e2000c101924 */
[----:B------:R-:W-:Y:S01]  /*52c0*/  ISETP.GT.AND P2, PT, R0, RZ, P3 ;  /* 0x000000ff0000720c */ /* 0x000fe20001f44270 */
[-C--:B0-----:R-:W-:Y:S01]  /*52d0*/  FMUL R9, R28, R88.reuse ;  /* 0x000000581c097220 */ /* 0x081fe20000400000 */
[C---:B------:R-:W-:Y:S01]  /*52e0*/  ISETP.GT.AND P3, PT, R0.reuse, 0x8, P3 ;  /* 0x000000080000780c */ /* 0x040fe20001f64270 */
[-C--:B------:R-:W-:Y:S01]  /*52f0*/  FMUL R37, R37, R88.reuse ;  /* 0x0000005825257220 */ /* 0x080fe20000400000 */
[-C--:B------:R-:W-:Y:S01]  /*5300*/  FMUL R39, R39, R88.reuse ;  /* 0x0000005827277220 */ /* 0x080fe20000400000 */
[----:B------:R-:W-:Y:S01]  /*5310*/  @P1 STG.E desc[UR36][R6.64+0x4], R27 ;  /* 0x0000041b06001986 */ /* 0x000fe2000c101924 */
[----:B------:R-:W-:Y:S01]  /*5320*/  ISETP.GT.AND P1, PT, R3, 0x10, PT ;  /* 0x000000100300780c */ /* 0x000fe20003f24270 */
[-C--:B------:R-:W-:Y:S01]  /*5330*/  FMUL R41, R41, R88.reuse ;  /* 0x0000005829297220 */ /* 0x080fe20000400000 */
[-C--:B------:R-:W-:Y:S01]  /*5340*/  FMUL R43, R43, R88.reuse ;  /* 0x000000582b2b7220 */ /* 0x080fe20000400000 */
[----:B------:R0:W-:Y:S01]  /*5350*/  @P4 STG.E desc[UR36][R4.64+0x20], R9 ;  /* 0x0000200904004986 */ /* 0x0001e2000c101924 */
[----:B------:R-:W-:Y:S01]  /*5360*/  ISETP.GT.AND P4, PT, R0, RZ, P1 ;  /* 0x000000ff0000720c */ /* 0x000fe20000f84270 */
[-C--:B-1----:R-:W-:Y:S01]  /*5370*/  FMUL R11, R30, R88.reuse ;  /* 0x000000581e0b7220 */ /* 0x082fe20000400000 */
[C---:B------:R-:W-:Y:S01]  /*5380*/  ISETP.GT.AND P1, PT, R0.reuse, 0x8, P1 ;  /* 0x000000080000780c */ /* 0x040fe20000f24270 */
[----:B------:R-:W-:Y:S01]  /*5390*/  @P2 STG.E desc[UR36][R4.64+0x24], R29 ;  /* 0x0000241d04002986 */ /* 0x000fe2000c101924 */
[----:B------:R-:W-:Y:S01]  /*53a0*/  ISETP.GT.AND P2, PT, R3, 0x11, PT ;  /* 0x000000110300780c */ /* 0x000fe20003f44270 */
[-C--:B------:R-:W-:Y:S01]  /*53b0*/  FMUL R45, R45, R88.reuse ;  /* 0x000000582d2d7220 */ /* 0x080fe20000400000 */
[-C--:B------:R-:W-:Y:S01]  /*53c0*/  FMUL R47, R47, R88.reuse ;  /* 0x000000582f2f7220 */ /* 0x080fe20000400000 */
[----:B------:R1:W-:Y:S01]  /*53d0*/  @P0 STG.E desc[UR36][R6.64+0x20], R11 ;  /* 0x0000200b06000986 */ /* 0x0003e2000c101924 */
[C---:B------:R-:W-:Y:S01]  /*53e0*/  ISETP.GT.AND P0, PT, R0.reuse, RZ, P2 ;  /* 0x000000ff0000720c */ /* 0x040fe20001704270 */
[-C--:B------:R-:W-:Y:S01]  /*53f0*/  FMUL R49, R49, R88.reuse ;  /* 0x0000005831317220 */ /* 0x080fe20000400000 */
[----:B------:R-:W-:Y:S01]  /*5400*/  ISETP.GT.AND P2, PT, R0, 0x8, P2 ;  /* 0x000000080000780c */ /* 0x000fe20001744270 */
[-C--:B0-----:R-:W-:Y:S01]  /*5410*/  FMUL R9, R32, R88.reuse ;  /* 0x0000005820097220 */ /* 0x081fe20000400000 */
[----:B------:R-:W-:Y:S01]  /*5420*/  @P3 STG.E desc[UR36][R6.64+0x24], R31 ;  /* 0x0000241f06003986 */ /* 0x000fe2000c101924 */
[----:B------:R-:W-:Y:S01]  /*5430*/  ISETP.GT.AND P3, PT, R3, 0x18, PT ;  /* 0x000000180300780c */ /* 0x000fe20003f64270 */
[-C--:B------:R-:W-:Y:S01]  /*5440*/  FMUL R51, R51, R88.reuse ;  /* 0x0000005833337220 */ /* 0x080fe20000400000 */
[-C--:B------:R-:W-:Y:S01]  /*5450*/  FMUL R53, R53, R88.reuse ;  /* 0x0000005835357220 */ /* 0x080fe20000400000 */
[----:B------:R0:W-:Y:S01]  /*5460*/  @P4 STG.E desc[UR36][R4.64+0x40], R9 ;  /* 0x0000400904004986 */ /* 0x0001e2000c101924 */
[----:B------:R-:W-:Y:S01]  /*5470*/  ISETP.GT.AND P4, PT, R0, RZ, P3 ;  /* 0x000000ff0000720c */ /* 0x000fe20001f84270 */
[-C--:B------:R-:W-:Y:S01]  /*5480*/  FMUL R55, R55, R88.reuse ;  /* 0x0000005837377220 */ /* 0x080fe20000400000 */
[-C--:B-1----:R-:W-:Y:S01]  /*5490*/  FMUL R11, R34, R88.reuse ;  /* 0x00000058220b7220 */ /* 0x082fe20000400000 */
[C---:B------:R-:W-:Y:S01]  /*54a0*/  ISETP.GT.AND P3, PT, R0.reuse, 0x8, P3 ;  /* 0x000000080000780c */ /* 0x040fe20001f64270 */
[----:B------:R-:W-:Y:S01]  /*54b0*/  @P0 STG.E desc[UR36][R4.64+0x44], R33 ;  /* 0x0000442104000986 */ /* 0x000fe2000c101924 */
[----:B------:R-:W-:Y:S01]  /*54c0*/  ISETP.GT.AND P0, PT, R3, 0x19, PT ;  /* 0x000000190300780c */ /* 0x000fe20003f04270 */
[-C--:B------:R-:W-:Y:S01]  /*54d0*/  FMUL R57, R57, R88.reuse ;  /* 0x0000005839397220 */ /* 0x080fe20000400000 */
[-C--:B------:R-:W-:Y:S01]  /*54e0*/  FMUL R59, R59, R88.reuse ;  /* 0x000000583b3b7220 */ /* 0x080fe20000400000 */
[----:B------:R1:W-:Y:S01]  /*54f0*/  @P1 STG.E desc[UR36][R6.64+0x40], R11 ;  /* 0x0000400b06001986 */ /* 0x0003e2000c101924 */
[----:B------:R-:W-:Y:S01]  /*5500*/  ISETP.GT.AND P1, PT, R0, RZ, P0 ;  /* 0x000000ff0000720c */ /* 0x000fe20000724270 */
[-C--:B------:R-:W-:Y:S01]  /*5510*/  FMUL R61, R61, R88.reuse ;  /* 0x000000583d3d7220 */ /* 0x080fe20000400000 */
[-C--:B0-----:R-:W-:Y:S01]  /*5520*/  FMUL R9, R36, R88.reuse ;  /* 0x0000005824097220 */ /* 0x081fe20000400000 */
[----:B------:R-:W-:Y:S01]  /*5530*/  @P2 STG.E desc[UR36][R6.64+0x44], R35 ;  /* 0x0000442306002986 */ /* 0x000fe2000c101924 */
[----:B------:R-:W-:Y:S01]  /*5540*/  ISETP.GT.AND P2, PT, R3, 0x20, PT ;  /* 0x000000200300780c */ /* 0x000fe20003f44270 */
[-C--:B------:R-:W-:Y:S01]  /*5550*/  FMUL R63, R63, R88.reuse ;  /* 0x000000583f3f7220 */ /* 0x080fe20000400000 */
[C---:B------:R-:W-:Y:S01]  /*5560*/  ISETP.GT.AND P0, PT, R0.reuse, 0x8, P0 ;  /* 0x000000080000780c */ /* 0x040fe20000704270 */
[----:B------:R0:W-:Y:S01]  /*5570*/  @P4 STG.E desc[UR36][R4.64+0x60], R9 ;  /* 0x0000600904004986 */ /* 0x0001e2000c101924 */
[C---:B------:R-:W-:Y:S01]  /*5580*/  ISETP.GT.AND P4, PT, R0.reuse, RZ, P2 ;  /* 0x000000ff0000720c */ /* 0x040fe20001784270 */
[-C--:B------:R-:W-:Y:S01]  /*5590*/  FMUL R65, R65, R88.reuse ;  /* 0x0000005841417220 */ /* 0x080fe20000400000 */
[----:B------:R-:W-:Y:S01]  /*55a0*/  ISETP.GT.AND P2, PT, R0, 0x8, P2 ;  /* 0x000000080000780c */ /* 0x000fe20001744270 */
[-C--:B-1----:R-:W-:Y:S01]  /*55b0*/  FMUL R11, R38, R88.reuse ;  /* 0x00000058260b7220 */ /* 0x082fe20000400000 */
[-C--:B------:R-:W-:Y:S01]  /*55c0*/  FMUL R67, R67, R88.reuse ;  /* 0x0000005843437220 */ /* 0x080fe20000400000 */
[----:B------:R-:W-:Y:S01]  /*55d0*/  @P1 STG.E desc[UR36][R4.64+0x64], R37 ;  /* 0x0000642504001986 */ /* 0x000fe2000c101924 */
[----:B------:R-:W-:Y:S01]  /*55e0*/  ISETP.GT.AND P1, PT, R3, 0x21, PT ;  /* 0x000000210300780c */ /* 0x000fe20003f24270 */
[-C--:B------:R-:W-:Y:S01]  /*55f0*/  FMUL R69, R69, R88.reuse ;  /* 0x0000005845457220 */ /* 0x080fe20000400000 */
[-C--:B------:R-:W-:Y:S01]  /*5600*/  FMUL R71, R71, R88.reuse ;  /* 0x0000005847477220 */ /* 0x080fe20000400000 */
[----:B------:R1:W-:Y:S01]  /*5610*/  @P3 STG.E desc[UR36][R6.64+0x60], R11 ;  /* 0x0000600b06003986 */ /* 0x0003e2000c101924 */
[----:B------:R-:W-:Y:S01]  /*5620*/  ISETP.GT.AND P3, PT, R0, RZ, P1 ;  /* 0x000000ff0000720c */ /* 0x000fe20000f64270 */
[-C--:B0-----:R-:W-:Y:S01]  /*5630*/  FMUL R9, R40, R88.reuse ;  /* 0x0000005828097220 */ /* 0x081fe20000400000 */
        /* <DEDUP_REMOVED lines=22> */
[----:B------:R-:W-:Y:S01]  /*57a0*/  FMUL R87, R87, R88 ;  /* 0x0000005857577220 */ /* 0x000fe20000400000 */
[----:B------:R0:W-:Y:S01]  /*57b0*/  @P4 STG.E desc[UR36][R4.64+0xa0], R9 ;  /* 0x0000a00904004986 */ /* 0x0001e2000c101924 */
[----:B------:R-:W-:-:S02]  /*57c0*/  ISETP.GT.AND P4, PT, R0, RZ, P1 ;  /* 0x000000ff0000720c */ /* 0x000fc40000f84270 */
[----:B------:R-:W-:Y:S01]  /*57d0*/  ISETP.GT.AND P1, PT, R0, 0x8, P1 ;  /* 0x000000080000780c */ /* 0x000fe20000f24270 */
[----:B-1----:R-:W-:Y:S02]  /*57e0*/  FMUL R11, R46, R88 ;  /* 0x000000582e0b7220 */ /* 0x002fe40000400000 */
[----:B------:R-:W-:Y:S01]  /*57f0*/  @P2 STG.E desc[UR36][R4.64+0xa4], R45 ;  /* 0x0000a42d04002986 */ /* 0x000fe2000c101924 */
[----:B------:R-:W-:-:S03]  /*5800*/  ISETP.GT.AND P2, PT, R3, 0x31, PT ;  /* 0x000000310300780c */ /* 0x000fc60003f44270 */
[----:B------:R1:W-:Y:S01]  /*5810*/  @P0 STG.E desc[UR36][R6.64+0xa0], R11 ;  /* 0x0000a00b06000986 */ /* 0x0003e2000c101924 */
[----:B------:R-:W-:Y:S01]  /*5820*/  ISETP.GT.AND P0, PT, R0, RZ, P2 ;  /* 0x000000ff0000720c */ /* 0x000fe20001704270 */
[----:B0-----:R-:W-:Y:S01]  /*5830*/  FMUL R9, R48, R88 ;  /* 0x0000005830097220 */ /* 0x001fe20000400000 */
[----:B------:R-:W-:Y:S01]  /*5840*/  ISETP.GT.AND P2, PT, R0, 0x8, P2 ;  /* 0x000000080000780c */ /* 0x000fe20001744270 */
[----:B------:R-:W-:Y:S01]  /*5850*/  @P3 STG.E desc[UR36][R6.64+0xa4], R47 ;  /* 0x0000a42f06003986 */ /* 0x000fe2000c101924 */
[----:B------:R-:W-:-:S03]  /*5860*/  ISETP.GT.AND P3, PT, R3, 0x38, PT ;  /* 0x000000380300780c */ /* 0x000fc60003f64270 */
[----:B------:R0:W-:Y:S01]  /*5870*/  @P4 STG.E desc[UR36][R4.64+0xc0], R9 ;  /* 0x0000c00904004986 */ /* 0x0001e2000c101924 */
[C---:B------:R-:W-:Y:S02]  /*5880*/  ISETP.GT.AND P4, PT, R0.reuse, RZ, P3 ;  /* 0x000000ff0000720c */ /* 0x040fe40001f84270 */
        /* <DEDUP_REMOVED lines=95> */
[----:B------:R-:W-:Y:S01]  /*5e80*/  ISETP.GT.AND P4, PT, R3, 0x78, PT ;  /* 0x000000780300780c */ /* 0x000fe20003f84270 */
[-C--:B------:R-:W-:Y:S01]  /*5e90*/  FMUL R3, R82, R88.reuse ;  /* 0x0000005852037220 */ /* 0x080fe20000400000 */
[----:B-1----:R-:W-:-:S03]  /*5ea0*/  FMUL R11, R86, R88 ;  /* 0x00000058560b7220 */ /* 0x002fc60000400000 */
[----:B------:R-:W-:Y:S01]  /*5eb0*/  @P0 STG.E desc[UR36][R4.64+0x1c4], R81 ;  /* 0x0001c45104000986 */ /* 0x000fe2000c101924 */
[C---:B------:R-:W-:Y:S02]  /*5ec0*/  ISETP.GT.AND P0, PT, R0.reuse, RZ, P4 ;  /* 0x000000ff0000720c */ /* 0x040fe40002704270 */
[C---:B------:R-:W-:Y:S01]  /*5ed0*/  ISETP.GT.AND P4, PT, R0.reuse, 0x8, P4 ;  /* 0x000000080000780c */ /* 0x040fe20002784270 */
[----:B------:R-:W-:Y:S01]  /*5ee0*/  @P1 STG.E desc[UR36][R6.64+0x1c0], R3 ;  /* 0x0001c00306001986 */ /* 0x000fe2000c101924 */
[----:B------:R-:W-:Y:S01]  /*5ef0*/  ISETP.GT.AND P1, PT, R0, RZ, P3 ;  /* 0x000000ff0000720c */ /* 0x000fe20001f24270 */
[----:B0-----:R-:W-:Y:S01]  /*5f00*/  FMUL R9, R84, R88 ;  /* 0x0000005854097220 */ /* 0x001fe20000400000 */
[----:B------:R-:W-:Y:S01]  /*5f10*/  ISETP.GT.AND P3, PT, R0, 0x8, P3 ;  /* 0x000000080000780c */ /* 0x000fe20001f64270 */
[----:B------:R-:W-:Y:S06]  /*5f20*/  @P2 STG.E desc[UR36][R6.64+0x1c4], R83 ;  /* 0x0001c45306002986 */ /* 0x000fec000c101924 */
[----:B------:R-:W-:Y:S04]  /*5f30*/  @P0 STG.E desc[UR36][R4.64+0x1e0], R9 ;  /* 0x0001e00904000986 */ /* 0x000fe8000c101924 */
[----:B------:R0:W-:Y:S02]  /*5f40*/  @P1 STG.E desc[UR36][R4.64+0x1e4], R85 ;  /* 0x0001e45504001986 */ /* 0x0001e4000c101924 */
[----:B0-----:R-:W-:-:S02]  /*5f50*/  @P4 IMAD.MOV.U32 R4, RZ, RZ, R6 ;  /* 0x000000ffff044224 */ /* 0x001fc400078e0006 */
[----:B------:R-:W-:-:S05]  /*5f60*/  @P4 IMAD.MOV.U32 R5, RZ, RZ, R7 ;  /* 0x000000ffff054224 */ /* 0x000fca00078e0007 */
[----:B------:R0:W-:Y:S04]  /*5f70*/  @P4 STG.E desc[UR36][R4.64+0x1e0], R11 ;  /* 0x0001e00b04004986 */ /* 0x0001e8000c101924 */
[----:B------:R0:W-:Y:S02]  /*5f80*/  @P3 STG.E desc[UR36][R6.64+0x1e4], R87 ;  /* 0x0001e45706003986 */ /* 0x0001e4000c101924 */
.L_x_170:
[----:B------:R-:W-:Y:S05]  /*5f90*/  BSYNC B0 ;  /* 0x0000000000007941 */ /* 0x000fea0003800000 */
.L_x_44:
[----:B0-----:R-:W-:Y:S01]  /*5fa0*/  IMAD.U32 R3, RZ, RZ, UR52 ;  /* 0x00000034ff037e24 */ /* 0x001fe2000f8e00ff */
[----:B------:R-:W-:Y:S01]  /*5fb0*/  ULDC.64 UR4, c[0x0][0x650] ;  /* 0x0001940000047ab9 */ /* 0x000fe20000000a00 */
[----:B------:R0:W-:Y:S01]  /*5fc0*/  SYNCS.ARRIVE.TRANS64.A1T0 RZ, [R102+UR47], RZ ;  /* 0x000000ff66ff79a7 */ /* 0x0001e2000810002f */
[----:B------:R-:W-:Y:S01]  /*5fd0*/  PRMT R0, RZ, 0x7610, R0 ;  /* 0x00007610ff007816 */ /* 0x000fe20000000000 */
[----:B------:R-:W-:Y:S01]  /*5fe0*/  IMAD.MOV.U32 R22, RZ, RZ, -0x1 ;  /* 0xffffffffff167424 */ /* 0x000fe200078e00ff */
[----:B------:R-:W-:Y:S01]  /*5ff0*/  LEA R16, P0, R3, R16, 0x1 ;  /* 0x0000001003107211 */ /* 0x000fe200078008ff */
[----:B------:R-:W-:Y:S02]  /*6000*/  IMAD.MOV.U32 R18, RZ, RZ, -0x1 ;  /* 0xffffffffff127424 */ /* 0x000fe400078e00ff */
[----:B------:R-:W-:Y:S01]  /*6010*/  IMAD.MOV.U32 R19, RZ, RZ, -0x1 ;  /* 0xffffffffff137424 */ /* 0x000fe200078e00ff */
[----:B------:R-:W-:Y:S02]  /*6020*/  IADD3.X R17, R17, UR44, RZ, P0, !PT ;  /* 0x0000002c11117c10 */ /* 0x000fe400087fe4ff */
[----:B------:R-:W-:-:S04]  /*6030*/  ISETP.GE.U32.AND P0, PT, R16, UR4, PT ;  /* 0x0000000410007c0c */ /* 0x000fc8000bf06070 */
[----:B------:R-:W-:-:S13]  /*6040*/  ISETP.GE.U32.AND.EX P0, PT, R17, UR5, PT, P0 ;  /* 0x0000000511007c0c */ /* 0x000fda000bf06100 */
[----:B0-----:R-:W-:Y:S05]  /*6050*/  @P0 BRA `(.L_x_171) ;  /* 0x00000004004c0947 */ /* 0x001fea0003800000 */
[----:B-1--4-:R-:W0:Y:S01]  /*6060*/  LDC.64 R10, c[0x0][0x628] ;  /* 0x00018a00ff0a7b82 */ /* 0x012e220000000a00 */
[----:B------:R-:W1:Y:S01]  /*6070*/  S2R R12, SR_CTAID.X ;  /* 0x00000000000c7919 */ /* 0x000e620000002500 */
[----:B------:R-:W-:Y:S02]  /*6080*/  IMAD.MOV.U32 R8, RZ, RZ, R16 ;  /* 0x000000ffff087224 */ /* 0x000fe400078e0010 */
[----:B------:R-:W-:Y:S01]  /*6090*/  IMAD.MOV.U32 R9, RZ, RZ, R17 ;  /* 0x000000ffff097224 */ /* 0x000fe200078e0011 */
[----:B------:R-:W4:Y:S03]  /*60a0*/  S2R R18, SR_CTAID.Y ;  /* 0x0000000000127919 */ /* 0x000f260000002600 */
[----:B------:R-:W1:Y:S08]  /*60b0*/  LDC R0, c[0x0][0x630] ;  /* 0x00018c00ff007b82 */ /* 0x000e700000000800 */
[----:B------:R-:W1:Y:S01]  /*60c0*/  LDC.64 R14, c[0x0][0x620] ;  /* 0x00018800ff0e7b82 */ /* 0x000e620000000a00 */
[----:B0-----:R-:W-:-:S04]  /*60d0*/  ISETP.NE.U32.AND P0, PT, R10, RZ, PT ;  /* 0x000000ff0a00720c */ /* 0x001fc80003f05070 */
[----:B------:R-:W-:-:S13]  /*60e0*/  ISETP.NE.AND.EX P0, PT, R11, RZ, PT, P0 ;  /* 0x000000ff0b00720c */ /* 0x000fda0003f05300 */
[----:B-1--4-:R-:W-:Y:S05]  /*60f0*/  @!P0 BRA `(.L_x_172) ;  /* 0x0000000000288947 */ /* 0x012fea0003800000 */
[----:B------:R-:W0:Y:S02]  /*6100*/  LDC R3, c[0x0][0x634] ;  /* 0x00018d00ff037b82 */ /* 0x000e240000000800 */
[----:B0-----:R-:W-:-:S05]  /*6110*/  IADD3 R3, P0, R16, R3, RZ ;  /* 0x0000000310037210 */ /* 0x001fca0007f1e0ff */
[----:B------:R-:W-:-:S04]  /*6120*/  IMAD.X R13, RZ, RZ, R17, P0 ;  /* 0x000000ffff0d7224 */ /* 0x000fc800000e0611 */
[----:B------:R-:W-:-:S04]  /*6130*/  IMAD.WIDE.U32 R4, R13, R10, RZ ;  /* 0x0000000a0d047225 */ /* 0x000fc800078e00ff */
[----:B---3--:R-:W-:-:S04]  /*6140*/  IMAD.WIDE.U32 R6, P0, R3, R11, R4 ;  /* 0x0000000b03067225 */ /* 0x008fc80007800004 */
[----:B------:R-:W-:-:S04]  /*6150*/  IMAD.WIDE.U32 R4, R3, R10, RZ ;  /* 0x0000000a03047225 */ /* 0x000fc800078e00ff */
[----:B------:R-:W-:Y:S01]  /*6160*/  IMAD.X R9, RZ, RZ, RZ, P0 ;  /* 0x000000ffff097224 */ /* 0x000fe200000e06ff */
[----:B------:R-:W-:Y:S01]  /*6170*/  IADD3 RZ, P0, R5, R6, RZ ;  /* 0x0000000605ff7210 */ /* 0x000fe20007f1e0ff */
[----:B------:R-:W-:-:S04]  /*6180*/  IMAD.MOV.U32 R8, RZ, RZ, R7 ;  /* 0x000000ffff087224 */ /* 0x000fc800078e0007 */
[----:B------:R-:W-:-:S08]  /*6190*/  IMAD.WIDE.U32.X R8, R13, R11, R8, P0 ;  /* 0x0000000b0d087225 */ /* 0x000fd000000e0408 */
.L_x_172:
[-CC-:B------:R-:W-:Y:S01]  /*61a0*/  SHF.R.U64 R19, R8, R0.reuse, R9.reuse ;  /* 0x0000000008137219 */ /* 0x180fe20000001209 */
[----:B------:R-:W0:Y:S01]  /*61b0*/  LDC.64 R24, c[0x0][0x640] ;  /* 0x00019000ff187b82 */ /* 0x000e220000000a00 */
[----:B------:R-:W-:Y:S01]  /*61c0*/  SHF.R.U32.HI R0, RZ, R0, R9 ;  /* 0x00000000ff007219 */ /* 0x000fe20000011609 */
[----:B------:R-:W-:Y:S01]  /*61d0*/  ULDC UR4, c[0x0][0x150] ;  /* 0x0000540000047ab9 */ /* 0x000fe20000000800 */
[----:B------:R-:W-:Y:S02]  /*61e0*/  IADD3 R3, P0, RZ, -R19, RZ ;  /* 0x80000013ff037210 */ /* 0x000fe40007f1e0ff */
[----:B---3--:R-:W-:-:S03]  /*61f0*/  I2FP.F32.U32 R7, R12 ;  /* 0x0000000c00077245 */ /* 0x008fc60000201000 */
[----:B------:R-:W1:Y:S01]  /*6200*/  LDC R6, c[0x0][0x618] ;  /* 0x00018600ff067b82 */ /* 0x000e620000000800 */
[----:B------:R-:W-:Y:S02]  /*6210*/  IMAD.X R5, RZ, RZ, ~R0, P0 ;  /* 0x000000ffff057224 */ /* 0x000fe400000e0e00 */
[----:B------:R-:W-:Y:S01]  /*6220*/  FMUL R7, R7, UR4 ;  /* 0x0000000407077c20 */ /* 0x000fe20008400000 */
[----:B------:R-:W-:Y:S01]  /*6230*/  ULDC UR4, c[0x0][0x154] ;  /* 0x0000550000047ab9 */ /* 0x000fe20000000800 */
[-C--:B------:R-:W-:Y:S02]  /*6240*/  IMAD R0, R5, R14.reuse, RZ ;  /* 0x0000000e05007224 */ /* 0x080fe400078e02ff */
[C---:B------:R-:W-:Y:S01]  /*6250*/  IMAD.WIDE.U32 R4, R3.reuse, R14, R16 ;  /* 0x0000000e03047225 */ /* 0x040fe200078e0010 */
[----:B------:R-:W3:Y:S01]  /*6260*/  LDC R11, c[0x0][0x608] ;  /* 0x00018200ff0b7b82 */ /* 0x000ee20000000800 */
[----:B------:R-:W4:Y:S02]  /*6270*/  F2I.U32.TRUNC.NTZ R7, R7 ;  /* 0x0000000700077305 */ /* 0x000f24000020f000 */
[----:B------:R-:W-:-:S04]  /*6280*/  IMAD R3, R3, R15, R0 ;  /* 0x0000000f03037224 */ /* 0x000fc800078e0200 */
[----:B------:R-:W-:Y:S01]  /*6290*/  IMAD.IADD R3, R5, 0x1, R3 ;  /* 0x0000000105037824 */ /* 0x000fe200078e0203 */
[----:B------:R-:W2:Y:S01]  /*62a0*/  LDC R8, c[0x0][0x658] ;  /* 0x00019600ff087b82 */ /* 0x000ea20000000800 */
[----:B------:R-:W-:Y:S02]  /*62b0*/  I2FP.F32.U32 R5, R18 ;  /* 0x0000001200057245 */ /* 0x000fe40000201000 */
[----:B0-----:R-:W-:-:S04]  /*62c0*/  ISETP.NE.U32.AND P0, PT, R24, RZ, PT ;  /* 0x000000ff1800720c */ /* 0x001fc80003f05070 */
[----:B------:R-:W-:Y:S01]  /*62d0*/  ISETP.NE.AND.EX P0, PT, R25, RZ, PT, P0 ;  /* 0x000000ff1900720c */ /* 0x000fe20003f05300 */
[----:B------:R-:W0:Y:S01]  /*62e0*/  LDC R9, c[0x0][0x144] ;  /* 0x00005100ff097b82 */ /* 0x000e220000000800 */
[-C--:B-1----:R-:W-:Y:S01]  /*62f0*/  SHF.R.U32.HI R0, RZ, R6.reuse, R3 ;  /* 0x00000006ff007219 */ /* 0x082fe20000011603 */
[----:B----4-:R-:W-:Y:S01]  /*6300*/  IMAD.MOV R7, RZ, RZ, -R7 ;  /* 0x000000ffff077224 */ /* 0x010fe200078e0a07 */
[----:B------:R-:W-:Y:S01]  /*6310*/  SHF.R.U64 R13, R4, R6, R3 ;  /* 0x00000006040d7219 */ /* 0x000fe20000001203 */
[----:B------:R-:W-:-:S04]  /*6320*/  FMUL R6, R5, UR4 ;  /* 0x0000000405067c20 */ /* 0x000fc80008400000 */
[----:B------:R-:W1:Y:S01]  /*6330*/  LDC R21, c[0x0][0x148] ;  /* 0x00005200ff157b82 */ /* 0x000e620000000800 */
[-CC-:B---3--:R-:W-:Y:S02]  /*6340*/  SHF.R.U64 R10, R13, R11.reuse, R0.reuse ;  /* 0x0000000b0d0a7219 */ /* 0x188fe40000001200 */
[----:B------:R-:W-:Y:S02]  /*6350*/  SHF.R.U32.HI R3, RZ, R11, R0 ;  /* 0x0000000bff037219 */ /* 0x000fe40000011600 */
[----:B------:R3:W4:Y:S03]  /*6360*/  F2I.U32.TRUNC.NTZ R0, R6 ;  /* 0x0000000600007305 */ /* 0x000726000020f000 */
[----:B------:R-:W1:Y:S01]  /*6370*/  LDC R14, c[0x0][0x648] ;  /* 0x00019200ff0e7b82 */ /* 0x000e620000000800 */
[-CC-:B--2---:R-:W-:Y:S02]  /*6380*/  SHF.R.U64 R15, R10, R8.reuse, R3.reuse ;  /* 0x000000080a0f7219 */ /* 0x184fe40000001203 */
[----:B------:R-:W-:-:S03]  /*6390*/  SHF.R.U32.HI R5, RZ, R8, R3 ;  /* 0x00000008ff057219 */ /* 0x000fc60000011603 */
[----:B------:R-:W-:Y:S02]  /*63a0*/  IMAD.MOV.U32 R4, RZ, RZ, R15 ;  /* 0x000000ffff047224 */ /* 0x000fe400078e000f */
[----:B------:R-:W2:Y:S01]  /*63b0*/  LDC R20, c[0x0][0x638] ;  /* 0x00018e00ff147b82 */ /* 0x000ea20000000800 */
[----:B0-----:R-:W-:-:S07]  /*63c0*/  IMAD R23, R9, R7, R12 ;  /* 0x0000000709177224 */ /* 0x001fce00078e020c */
[----:B------:R-:W0:Y:S08]  /*63d0*/  LDC R26, c[0x0][0x610] ;  /* 0x00018400ff1a7b82 */ /* 0x000e300000000800 */
[----:B------:R-:W0:Y:S01]  /*63e0*/  LDC R27, c[0x0][0x600] ;  /* 0x00018000ff1b7b82 */ /* 0x000e220000000800 */
[----:B---34-:R-:W-:Y:S05]  /*63f0*/  @!P0 BRA `(.L_x_173) ;  /* 0x0000000000288947 */ /* 0x018fea0003800000 */
[----:B------:R-:W3:Y:S02]  /*6400*/  LDC R4, c[0x0][0x64c] ;  /* 0x00019300ff047b82 */ /* 0x000ee40000000800 */
[----:B---3--:R-:W-:-:S05]  /*6410*/  IADD3 R3, P0, R15, R4, RZ ;  /* 0x000000040f037210 */ /* 0x008fca0007f1e0ff */
        /* <DEDUP_REMOVED lines=8> */
.L_x_173:
[----:B------:R-:W-:Y:S02]  /*64a0*/  ISETP.NE.AND P0, PT, R2, 0x1, PT ;  /* 0x000000010200780c */ /* 0x000fe40003f05270 */
[----:B-1----:R-:W-:Y:S01]  /*64b0*/  SHF.R.U64 R3, R4, R14, R5 ;  /* 0x0000000e04037219 */ /* 0x002fe20000001205 */
[----:B------:R-:W-:Y:S01]  /*64c0*/  IMAD.MOV R5, RZ, RZ, -R0 ;  /* 0x000000ffff057224 */ /* 0x000fe200078e0a00 */
[----:B------:R-:W-:-:S03]  /*64d0*/  LOP3.LUT R0, R10, R99, RZ, 0xc0, !PT ;  /* 0x000000630a007212 */ /* 0x000fc600078ec0ff */
[----:B------:R-:W-:Y:S02]  /*64e0*/  IMAD.MOV R4, RZ, RZ, -R3 ;  /* 0x000000ffff047224 */ /* 0x000fe400078e0a03 */
[----:B------:R-:W-:Y:S01]  /*64f0*/  IMAD R22, R95, R3, R0 ;  /* 0x000000035f167224 */ /* 0x000fe200078e0200 */
[----:B------:R-:W-:Y:S01]  /*6500*/  LOP3.LUT R3, R13, R98, RZ, 0xc0, !PT ;  /* 0x000000620d037212 */ /* 0x000fe200078ec0ff */
[----:B--2---:R-:W-:Y:S02]  /*6510*/  IMAD R0, R4, R20, R15 ;  /* 0x0000001404007224 */ /* 0x004fe400078e020f */
[----:B------:R-:W-:Y:S02]  /*6520*/  @P0 IMAD R23, R21, R5, R18 ;  /* 0x0000000515170224 */ /* 0x000fe400078e0212 */
[----:B0-----:R-:W-:Y:S02]  /*6530*/  IMAD R3, R0, R27, R3 ;  /* 0x0000001b00037224 */ /* 0x001fe400078e0203 */
[----:B------:R-:W-:-:S02]  /*6540*/  IMAD R22, R22, R26, R23 ;  /* 0x0000001a16167224 */ /* 0x000fc400078e0217 */
[----:B------:R-:W-:-:S03]  /*6550*/  IMAD.MOV.U32 R4, RZ, RZ, 0x1 ;  /* 0x00000001ff047424 */ /* 0x000fc600078e00ff */
[----:B------:R-:W-:Y:S02]  /*6560*/  SEL R18, R3, R22, !P0 ;  /* 0x0000001603127207 */ /* 0x000fe40004000000 */
[----:B------:R-:W-:Y:S02]  /*6570*/  PRMT R0, R4, 0x7610, R0 ;  /* 0x0000761004007816 */ /* 0x000fe40000000000 */
[----:B------:R-:W-:-:S07]  /*6580*/  SEL R22, R22, R3, !P0 ;  /* 0x0000000316167207 */ /* 0x000fce0004000000 */
.L_x_171:
[----:B------:R-:W-:Y:S01]  /*6590*/  LOP3.LUT P0, RZ, R0, 0xff, RZ, 0xc0, !PT ;  /* 0x000000ff00ff7812 */ /* 0x000fe2000780c0ff */
[----:B------:R-:W-:Y:S01]  /*65a0*/  UIMAD.WIDE.U32 UR4, UR39, 0x38e38e39, URZ ;  /* 0x38e38e39270478a5 */ /* 0x000fe2000f8e003f */
[----:B------:R-:W-:-:S03]  /*65b0*/  LOP3.LUT R112, R112, 0x1, RZ, 0x3c, !PT ;  /* 0x0000000170707812 */ /* 0x000fc600078e3cff */
[----:B------:R-:W-:-:S04]  /*65c0*/  USHF.R.U32.HI UR4, URZ, 0x1, UR5 ;  /* 0x000000013f047899 */ /* 0x000fc80008011605 */
[----:B------:R-:W-:-:S04]  /*65d0*/  UIMAD UR39, UR4, -0x9, UR39 ;  /* 0xfffffff7042778a4 */ /* 0x000fc8000f8e0227 */
[----:B------:R-:W-:Y:S08]  /*65e0*/  @P0 BRA `(.L_x_174) ;  /* 0xffffffb000240947 */ /* 0x000ff0000383ffff */
[----:B------:R-:W-:Y:S05]  /*65f0*/  EXIT ;  /* 0x000000000000794d */ /* 0x000fea0003800000 */
.L_x_14:
[----:B------:R-:W-:-:S08]  /*6600*/  ISETP.NE.AND P0, PT, RZ, UR4, PT ;  /* 0x00000004ff007c0c */ /* 0x000fd0000bf05270 */
[----:B------:R-:W0:-:S00]  /*6610*/  USETMAXREG.DEALLOC.CTAPOOL 0x28 ;  /* 0x00000028000079c8 */ /* 0x000e0000080e0500 */
[----:B------:R-:W-:Y:S05]  /*6620*/  @P0 EXIT ;  /* 0x000000000000094d */ /* 0x000fea0003800000 */
[----:B0-----:R-:W-:Y:S01]  /*6630*/  LOP3.LUT P0, RZ, R3, 0xff, RZ, 0xc0, !PT ;  /* 0x000000ff03ff7812 */ /* 0x001fe2000780c0ff */
[----:B------:R-:W-:Y:S02]  /*6640*/  IMAD.MOV.U32 R24, RZ, RZ, 0x1 ;  /* 0x00000001ff187424 */ /* 0x000fe400078e00ff */
[----:B------:R-:W-:-:S10]  /*6650*/  IMAD.MOV.U32 R25, RZ, RZ, RZ ;  /* 0x000000ffff197224 */ /* 0x000fd400078e00ff */
[----:B------:R-:W-:Y:S05]  /*6660*/  @!P0 BRA `(.L_x_175) ;  /* 0x0000001000588947 */ /* 0x000fea0003800000 */
[C---:B------:R-:W-:Y:S01]  /*6670*/  ISETP.NE.AND P1, PT, R23.reuse, RZ, PT ;  /* 0x000000ff1700720c */ /* 0x040fe20003f25270 */
[----:B------:R-:W-:Y:S01]  /*6680*/  ULDC UR37, c[0x0][0x658] ;  /* 0x0001960000257ab9 */ /* 0x000fe20000000800 */
[----:B------:R-:W-:Y:S01]  /*6690*/  LOP3.LUT P0, RZ, R0, 0x1f, RZ, 0xc0, !PT ;  /* 0x0000001f00ff7812 */ /* 0x000fe2000780c0ff */
[----:B------:R-:W-:Y:S01]  /*66a0*/  UMOV UR4, 0xffffffff ;  /* 0xffffffff00047882 */ /* 0x000fe20000000000 */
[----:B------:R-:W-:Y:S01]  /*66b0*/  LOP3.LUT R26, R26, 0xfffffffe, RZ, 0xc0, !PT ;  /* 0xfffffffe1a1a7812 */ /* 0x000fe200078ec0ff */
[----:B------:R-:W-:Y:S01]  /*66c0*/  BSSY B7, `(.L_x_175) ;  /* 0x0000110000077945 */ /* 0x000fe20003800000 */
[----:B------:R-:W-:Y:S01]  /*66d0*/  ISETP.NE.OR P0, PT, R23, RZ, !P0 ;  /* 0x000000ff1700720c */ /* 0x000fe20004705670 */
[----:B------:R-:W-:Y:S01]  /*66e0*/  USHF.L.U32 UR4, UR4, UR37, URZ ;  /* 0x0000002504047299 */ /* 0x000fe2000800063f */
[----:B------:R-:W-:Y:S01]  /*66f0*/  IMAD.MOV.U32 R27, RZ, RZ, 0x1 ;  /* 0x00000001ff1b7424 */ /* 0x000fe200078e00ff */
[----:B------:R-:W-:Y:S01]  /*6700*/  ULDC UR39, c[0x0][0x600] ;  /* 0x0001800000277ab9 */ /* 0x000fe20000000800 */
[----:B------:R-:W-:Y:S01]  /*6710*/  IMAD.MOV.U32 R24, RZ, RZ, 0x1 ;  /* 0x00000001ff187424 */ /* 0x000fe200078e00ff */
[----:B------:R-:W-:Y:S01]  /*6720*/  UMOV UR5, 0x1 ;  /* 0x0000000100057882 */ /* 0x000fe20000000000 */
[----:B------:R-:W-:Y:S01]  /*6730*/  IMAD.MOV.U32 R25, RZ, RZ, RZ ;  /* 0x000000ffff197224 */ /* 0x000fe200078e00ff */
[----:B------:R-:W-:Y:S01]  /*6740*/  @P1 LOP3.LUT R26, R26, 0x1, RZ, 0xfc, !PT ;  /* 0x000000011a1a1812 */ /* 0x000fe200078efcff */
[----:B------:R-:W-:-:S02]  /*6750*/  UIADD3 UR48, UR46, 0x1, URZ ;  /* 0x000000012e307890 */ /* 0x000fc4000fffe03f */
[----:B------:R-:W-:Y:S01]  /*6760*/  ULOP3.LUT UR47, UR49, 0x2, URZ, 0xfc, !UPT ;  /* 0x00000002312f7892 */ /* 0x000fe2000f8efc3f */
[----:B------:R-:W-:Y:S01]  /*6770*/  LOP3.LUT R26, R26, 0xfffffffb, RZ, 0xc0, !PT ;  /* 0xfffffffb1a1a7812 */ /* 0x000fe200078ec0ff */
[----:B------:R-:W-:Y:S02]  /*6780*/  UIADD3 UR39, UR39, -0x1, URZ ;  /* 0xffffffff27277890 */ /* 0x000fe4000fffe03f */
[----:B------:R-:W-:Y:S01]  /*6790*/  USHF.L.U32 UR37, UR5, UR37, URZ ;  /* 0x0000002505257299 */ /* 0x000fe2000800063f */
[----:B------:R-:W-:Y:S01]  /*67a0*/  @P0 LOP3.LUT R26, R26, 0x4, RZ, 0xfc, !PT ;  /* 0x000000041a1a0812 */ /* 0x000fe200078efcff */
[----:B------:R-:W-:Y:S01]  /*67b0*/  ULOP3.LUT UR38, URZ, UR4, URZ, 0x33, !UPT ;  /* 0x000000043f267292 */ /* 0x000fe2000f8e333f */
[----:B------:R-:W-:-:S11]  /*67c0*/  ULDC.64 UR50, c[0x0][0x198] ;  /* 0x0000660000327ab9 */ /* 0x000fd60000000a00 */
.L_x_189:
[----:B------:R-:W-:-:S03]  /*67d0*/  UMOV UR4, 0xffffffff ;  /* 0xffffffff00047882 */ /* 0x000fc60000000000 */
[----:B------:R-:W-:Y:S05]  /*67e0*/  BRA.DIV UR4, `(.L_x_176) ;  /* 0x0000001604f07947 */ /* 0x000fea000b800000 */
[----:B------:R-:W-:-:S13]  /*67f0*/  ELECT P6, URZ, PT ;  /* 0x00000000003f782f */ /* 0x000fda00038c0000 */
.L_x_209:
[----:B------:R-:W-:Y:S04]  /*6800*/  BSSY B6, `(.L_x_177) ;  /* 0x0000089000067945 */ /* 0x000fe80003800000 */
[----:B------:R-:W-:Y:S05]  /*6810*/  @!P6 BRA `(.L_x_178) ;  /* 0x00000008001ce947 */ /* 0x000fea0003800000 */
[----:B------:R-:W0:Y:S01]  /*6820*/  S2R R3, SR_CgaCtaId ;  /* 0x0000000000037919 */ /* 0x000e220000008800 */
[----:B------:R-:W-:-:S04]  /*6830*/  MOV R28, 0x400 ;  /* 0x00000400001c7802 */ /* 0x000fc80000000f00 */
[----:B0-----:R-:W-:-:S05]  /*6840*/  LEA R28, R3, R28, 0x18 ;  /* 0x0000001c031c7211 */ /* 0x001fca00078ec0ff */
[----:B------:R-:W-:-:S05]  /*6850*/  VIADD R0, R28, 0x800 ;  /* 0x000008001c007836 */ /* 0x000fca0000000000 */
[----:B------:R-:W-:-:S13]  /*6860*/  LOP3.LUT P0, RZ, R0, 0x9f, RZ, 0xc0, !PT ;  /* 0x0000009f00ff7812 */ /* 0x000fda000780c0ff */
[----:B------:R-:W-:Y:S05]  /*6870*/  @!P0 BRA `(.L_x_179) ;  /* 0x0000000000408947 */ /* 0x000fea0003800000 */
[----:B------:R-:W-:Y:S01]  /*6880*/  MOV R14, 0x0 ;  /* 0x00000000000e7802 */ /* 0x000fe20000000f00 */
[----:B------:R-:W-:Y:S01]  /*6890*/  ULDC.64 UR4, c[0x4][0x70] ;  /* 0x01001c0000047ab9 */ /* 0x000fe20000000a00 */
[----:B------:R-:W-:Y:S01]  /*68a0*/  ULDC.64 UR6, c[0x4][0x8] ;  /* 0x0100020000067ab9 */ /* 0x000fe20000000a00 */
[----:B------:R-:W-:Y:S02]  /*68b0*/  IMAD.U32 R4, RZ, RZ, UR4 ;  /* 0x00000004ff047e24 */ /* 0x000fe4000f8e00ff */
[----:B------:R-:W-:Y:S01]  /*68c0*/  IMAD.U32 R5, RZ, RZ, UR5 ;  /* 0x00000005ff057e24 */ /* 0x000fe2000f8e00ff */
[----:B------:R-:W0:Y:S01]  /*68d0*/  LDC.64 R14, c[0x4][R14] ;  /* 0x010000000e0e7b82 */ /* 0x000e220000000a00 */
[----:B------:R-:W-:Y:S01]  /*68e0*/  ULDC.64 UR4, c[0x4][0x78] ;  /* 0x01001e0000047ab9 */ /* 0x000fe20000000a00 */
[----:B------:R-:W-:Y:S02]  /*68f0*/  IMAD.U32 R10, RZ, RZ, UR6 ;  /* 0x00000006ff0a7e24 */ /* 0x000fe4000f8e00ff */
[----:B------:R-:W-:-:S02]  /*6900*/  IMAD.U32 R6, RZ, RZ, UR4 ;  /* 0x00000004ff067e24 */ /* 0x000fc4000f8e00ff */
[----:B------:R-:W-:Y:S02]  /*6910*/  IMAD.U32 R7, RZ, RZ, UR5 ;  /* 0x00000005ff077e24 */ /* 0x000fe4000f8e00ff */
[----:B------:R-:W-:Y:S02]  /*6920*/  IMAD.U32 R11, RZ, RZ, UR7 ;  /* 0x00000007ff0b7e24 */ /* 0x000fe4000f8e00ff */
[----:B------:R-:W-:Y:S02]  /*6930*/  IMAD.MOV.U32 R8, RZ, RZ, 0x70 ;  /* 0x00000070ff087424 */ /* 0x000fe400078e00ff */
[----:B------:R-:W-:Y:S02]  /*6940*/  IMAD.MOV.U32 R12, RZ, RZ, 0x1 ;  /* 0x00000001ff0c7424 */ /* 0x000fe400078e00ff */
[----:B------:R-:W-:-:S07]  /*6950*/  IMAD.MOV.U32 R13, RZ, RZ, RZ ;  /* 0x000000ffff0d7224 */ /* 0x000fce00078e00ff */
[----:B------:R-:W-:-:S07]  /*6960*/  LEPC R20, `(.L_x_179) ;  /* 0x000000001014794e */ /* 0x000fce0000000000 */
[----:B0----5:R-:W-:Y:S05]  /*6970*/  CALL.ABS.NOINC R14 ;  /* 0x000000000e007343 */ /* 0x021fea0003c00000 */
.L_x_179:
        /* <DEDUP_REMOVED lines=19> */
.L_x_180:
[----:B------:R-:W0:Y:S02]  /*6ab0*/  LDC R0, c[0x0][0x28c] ;  /* 0x0000a300ff007b82 */ /* 0x000e240000000800 */
[----:B0-----:R-:W-:-:S13]  /*6ac0*/  ISETP.GE.AND P0, PT, R0, 0x1, PT ;  /* 0x000000010000780c */ /* 0x001fda0003f06270 */
[----:B------:R-:W-:Y:S05]  /*6ad0*/  @!P0 BRA `(.L_x_178) ;  /* 0x00000004006c8947 */ /* 0x000fea0003800000 */
[----:B------:R-:W-:Y:S02]  /*6ae0*/  IMAD.SHL.U32 R22, R22, 0x40, RZ ;  /* 0x0000004016167824 */ /* 0x000fe400078e00ff */
[----:B------:R-:W-:Y:S02]  /*6af0*/  IMAD.SHL.U32 R18, R18, 0x80, RZ ;  /* 0x0000008012127824 */ /* 0x000fe400078e00ff */
[----:B------:R-:W-:Y:S02]  /*6b00*/  IMAD.MOV.U32 R6, RZ, RZ, RZ ;  /* 0x000000ffff067224 */ /* 0x000fe400078e00ff */
[----:B------:R-:W-:Y:S02]  /*6b10*/  IMAD.U32 R8, RZ, RZ, UR48 ;  /* 0x00000030ff087e24 */ /* 0x000fe4000f8e00ff */
[----:B------:R-:W-:Y:S02]  /*6b20*/  IMAD.MOV.U32 R0, RZ, RZ, R24 ;  /* 0x000000ffff007224 */ /* 0x000fe400078e0018 */
[----:B------:R-:W-:-:S02]  /*6b30*/  IMAD.MOV.U32 R3, RZ, RZ, R25 ;  /* 0x000000ffff037224 */ /* 0x000fc400078e0019 */
[C---:B------:R-:W-:Y:S02]  /*6b40*/  VIADD R9, R22.reuse, 0x8 ;  /* 0x0000000816097836 */ /* 0x040fe40000000000 */
[C---:B------:R-:W-:Y:S02]  /*6b50*/  VIADD R10, R22.reuse, 0x10 ;  /* 0x00000010160a7836 */ /* 0x040fe40000000000 */
[C---:B------:R-:W-:Y:S02]  /*6b60*/  VIADD R11, R22.reuse, 0x18 ;  /* 0x00000018160b7836 */ /* 0x040fe40000000000 */
[C---:B------:R-:W-:Y:S02]  /*6b70*/  VIADD R12, R22.reuse, 0x20 ;  /* 0x00000020160c7836 */ /* 0x040fe40000000000 */
[C---:B------:R-:W-:Y:S02]  /*6b80*/  VIADD R13, R22.reuse, 0x28 ;  /* 0x00000028160d7836 */ /* 0x040fe40000000000 */
[----:B------:R-:W-:-:S02]  /*6b90*/  VIADD R14, R22, 0x30 ;  /* 0x00000030160e7836 */ /* 0x000fc40000000000 */
[----:B------:R-:W-:-:S07]  /*6ba0*/  VIADD R15, R22, 0x38 ;  /* 0x00000038160f7836 */ /* 0x000fce0000000000 */
.L_x_184:
[----:B------:R-:W-:Y:S01]  /*6bb0*/  IMAD R7, R3, 0x8, R28 ;  /* 0x0000000803077824 */ /* 0x000fe200078e021c */
[----:B------:R-:W-:Y:S02]  /*6bc0*/  SHF.L.U32 R4, R0, 0x1f, RZ ;  /* 0x0000001f00047819 */ /* 0x000fe400000006ff */
[----:B------:R-:W-:Y:S02]  /*6bd0*/  ISETP.NE.AND P1, PT, R23, RZ, PT ;  /* 0x000000ff1700720c */ /* 0x000fe40003f25270 */
[----:B------:R-:W0:Y:S11]  /*6be0*/  SYNCS.PHASECHK.TRANS64.TRYWAIT P0, [R7+URZ+0x48], R4 ;  /* 0x00004804070075a7 */ /* 0x000e36000800017f */
[----:B------:R-:W1:Y:S01]  /*6bf0*/  @!P1 LDC R5, c[0x0][0x500] ;  /* 0x00014000ff059b82 */ /* 0x000e620000000800 */
[----:B0-----:R-:W-:Y:S05]  /*6c00*/  @!P0 BRA `(.L_x_181) ;  /* 0x0000001400088947 */ /* 0x001fea0003800000 */
.L_x_210:
[----:B------:R-:W-:Y:S01]  /*6c10*/  ISETP.NE.AND P0, PT, R23, RZ, PT ;  /* 0x000000ff1700720c */ /* 0x000fe20003f05270 */
[----:B------:R-:W-:-:S04]  /*6c20*/  UPRMT UR4, UR47, 0x9910, URZ ;  /* 0x000099102f047896 */ /* 0x000fc8000800003f */
[----:B------:R-:W-:-:S08]  /*6c30*/  UISETP.NE.AND UP0, UPT, UR4, 0x2, UPT ;  /* 0x000000020400788c */ /* 0x000fd0000bf05270 */
[----:B-1----:R1:W-:Y:S01]  /*6c40*/  @!P0 SYNCS.ARRIVE.TRANS64 RZ, [R7+URZ], R5 ;  /* 0x0000000507ff89a7 */ /* 0x0023e2000800003f */
[----:B------:R-:W-:-:S13]  /*6c50*/  PLOP3.LUT P0, PT, PT, PT, UP0, 0x80, 0x0 ;  /* 0x000000000000781c */ /* 0x000fda0003f0f008 */
[----:B-1----:R-:W-:Y:S05]  /*6c60*/  @P0 BRA `(.L_x_182) ;  /* 0x0000000000040947 */ /* 0x002fea0003800000 */
[----:B------:R-:W-:Y:S01]  /*6c70*/  BPT.TRAP 0x1 ;  /* 0x000000040000795c */ /* 0x000fe20000300000 */
.L_x_182:
[----:B------:R-:W-:-:S13]  /*6c80*/  LOP3.LUT P0, RZ, R26, 0x4, RZ, 0xc0, !PT ;  /* 0x000000041aff7812 */ /* 0x000fda000780c0ff */
[----:B------:R-:W-:Y:S05]  /*6c90*/  @P0 BRA `(.L_x_183) ;  /* 0x0000000000040947 */ /* 0x000fea0003800000 */
[----:B------:R-:W-:Y:S01]  /*6ca0*/  BPT.TRAP 0x1 ;  /* 0x000000040000795c */ /* 0x000fe20000300000 */
.L_x_183:
[--C-:B0-----:R-:W-:Y:S01]  /*6cb0*/  IMAD R4, R3, 0x2000, R28.reuse ;  /* 0x0000200003047824 */ /* 0x101fe200078e021c */
[----:B------:R-:W-:Y:S01]  /*6cc0*/  R2UR UR33, R7 ;  /* 0x00000000072172ca */ /* 0x000fe200000e0000 */
[----:B------:R-:W-:Y:S01]  /*6cd0*/  UIADD3 UR6, UP0, UR50, 0xf0, URZ ;  /* 0x000000f032067890 */ /* 0x000fe2000ff1e03f */
[----:B------:R-:W-:Y:S01]  /*6ce0*/  R2UR UR35, R6 ;  /* 0x00000000062372ca */ /* 0x000fe200000e0000 */
[----:B------:R-:W-:Y:S01]  /*6cf0*/  UMOV UR4, 0x0 ;  /* 0x0000000000047882 */ /* 0x000fe20000000000 */
[----:B------:R-:W-:Y:S01]  /*6d00*/  R2UR UR21, R4 ;  /* 0x00000000041572ca */ /* 0x000fe200000e0000 */
[----:B------:R-:W-:Y:S01]  /*6d10*/  IMAD R4, R3, 0x4000, R28 ;  /* 0x0000400003047824 */ /* 0x000fe200078e021c */
[----:B------:R-:W-:Y:S01]  /*6d20*/  R2UR UR36, R19 ;  /* 0x00000000132472ca */ /* 0x000fe200000e0000 */
[----:B------:R-:W-:Y:S01]  /*6d30*/  UIADD3.X UR7, URZ, UR51, URZ, UP0, !UPT ;  /* 0x000000333f077290 */ /* 0x000fe200087fe43f */
[----:B------:R-:W-:Y:S01]  /*6d40*/  R2UR UR34, R22 ;  /* 0x00000000162272ca */ /* 0x000fe200000e0000 */
[----:B------:R-:W-:Y:S01]  /*6d50*/  UMOV UR5, 0x10000000 ;  /* 0x1000000000057882 */ /* 0x000fe20000000000 */
[----:B------:R-:W-:Y:S01]  /*6d60*/  R2UR UR26, R9 ;  /* 0x00000000091a72ca */ /* 0x000fe200000e0000 */
[----:B------:R-:W-:Y:S01]  /*6d70*/  VIADD R8, R8, 0xffffffff ;  /* 0xffffffff08087836 */ /* 0x000fe20000000000 */
[----:B------:R-:W-:Y:S01]  /*6d80*/  R2UR UR18, R10 ;  /* 0x000000000a1272ca */ /* 0x000fe200000e0000 */
[----:B------:R-:W-:Y:S01]  /*6d90*/  UMOV UR25, UR33 ;  /* 0x0000002100197c82 */ /* 0x000fe20008000000 */
[----:B------:R-:W-:Y:S01]  /*6da0*/  R2UR UR10, R11 ;  /* 0x000000000b0a72ca */ /* 0x000fe200000e0000 */
[----:B------:R-:W-:Y:S01]  /*6db0*/  UMOV UR27, UR35 ;  /* 0x00000023001b7c82 */ /* 0x000fe20008000000 */
[----:B------:R-:W-:Y:S01]  /*6dc0*/  R2UR UR13, R4 ;  /* 0x00000000040d72ca */ /* 0x000fe200000e0000 */
[----:B------:R-:W-:Y:S01]  /*6dd0*/  UIADD3 UR32, UR21, 0x800, URZ ;  /* 0x0000080015207890 */ /* 0x000fe2000fffe03f */
[----:B------:R-:W-:Y:S01]  /*6de0*/  R2UR UR42, R12 ;  /* 0x000000000c2a72ca */ /* 0x000fe200000e0000 */
[----:B------:R-:W-:Y:S01]  /*6df0*/  UIADD3 UR24, UR21, 0xc00, URZ ;  /* 0x00000c0015187890 */ /* 0x000fe2000fffe03f */
[----:B------:R-:W-:Y:S01]  /*6e00*/  ISETP.GT.AND P1, PT, R8, 0x1, PT ;  /* 0x000000010800780c */ /* 0x000fe20003f24270 */
[----:B------:R-:W-:Y:S01]  /*6e10*/  UIADD3 UR16, UR21, 0x1000, URZ ;  /* 0x0000100015107890 */ /* 0x000fe2000fffe03f */
[----:B------:R-:W-:Y:S01]  /*6e20*/  VIADD R3, R3, 0x1 ;  /* 0x0000000103037836 */ /* 0x000fe20000000000 */
[----:B------:R-:W-:Y:S01]  /*6e30*/  UIADD3 UR8, UR21, 0x1400, URZ ;  /* 0x0000140015087890 */ /* 0x000fe2000fffe03f */
[----:B------:R-:W-:Y:S01]  /*6e40*/  VIADD R6, R6, 0x20 ;  /* 0x0000002006067836 */ /* 0x000fe20000000000 */
[----:B------:R-:W-:Y:S01]  /*6e50*/  UMOV UR28, UR36 ;  /* 0x00000024001c7c82 */ /* 0x000fe20008000000 */
[----:B------:R0:W-:Y:S01]  /*6e60*/  UTMALDG.3D [UR32], [UR6], desc[UR4] ;  /* 0x00000420060075b4 */ /* 0x0001e20008011000 */
[----:B------:R-:W-:Y:S01]  /*6e70*/  UMOV UR17, UR33 ;  /* 0x0000002100117c82 */ /* 0x000fe20008000000 */
[----:B------:R-:W-:Y:S01]  /*6e80*/  UMOV UR19, UR35 ;  /* 0x0000002300137c82 */ /* 0x000fe20008000000 */
[----:B------:R-:W-:Y:S01]  /*6e90*/  UMOV UR20, UR36 ;  /* 0x0000002400147c82 */ /* 0x000fe20008000000 */
[----:B------:R-:W-:Y:S01]  /*6ea0*/  UMOV UR9, UR33 ;  /* 0x0000002100097c82 */ /* 0x000fe20008000000 */
[----:B------:R-:W-:Y:S01]  /*6eb0*/  UMOV UR11, UR35 ;  /* 0x00000023000b7c82 */ /* 0x000fe20008000000 */
[----:B------:R-:W-:Y:S01]  /*6ec0*/  UMOV UR12, UR36 ;  /* 0x00000024000c7c82 */ /* 0x000fe20008000000 */
[----:B------:R-:W-:Y:S01]  /*6ed0*/  UIADD3 UR14, UP0, UR50, 0x1f0, URZ ;  /* 0x000001f0320e7890 */ /* 0x000fe2000ff1e03f */
[----:B------:R1:W-:Y:S01]  /*6ee0*/  UTMALDG.3D [UR24], [UR6], desc[UR4] ;  /* 0x00000418060075b4 */ /* 0x0003e20008011000 */
[----:B------:R-:W-:Y:S01]  /*6ef0*/  UIADD3 UR40, UR21, 0x1800, URZ ;  /* 0x0000180015287890 */ /* 0x000fe2000fffe03f */
[----:B------:R-:W-:Y:S01]  /*6f00*/  ISETP.NE.AND P0, PT, R3, 0x9, PT ;  /* 0x000000090300780c */ /* 0x000fe20003f05270 */
[----:B------:R-:W-:Y:S01]  /*6f10*/  UIADD3.X UR15, URZ, UR51, URZ, UP0, !UPT ;  /* 0x000000333f0f7290 */ /* 0x000fe200087fe43f */
[----:B------:R-:W-:Y:S01]  /*6f20*/  UMOV UR41, UR33 ;  /* 0x0000002100297c82 */ /* 0x000fe20008000000 */
[----:B------:R-:W-:Y:S01]  /*6f30*/  UMOV UR43, UR35 ;  /* 0x00000023002b7c82 */ /* 0x000fe20008000000 */
[----:B------:R-:W-:Y:S01]  /*6f40*/  UMOV UR44, UR36 ;  /* 0x00000024002c7c82 */ /* 0x000fe20008000000 */
[----:B------:R2:W-:Y:S01]  /*6f50*/  UTMALDG.3D [UR16], [UR6], desc[UR4] ;  /* 0x00000410060075b4 */ /* 0x0005e20008011000 */
[----:B------:R-:W-:-:S02]  /*6f60*/  SEL R5, RZ, 0x1, P0 ;  /* 0x00000001ff057807 */ /* 0x000fc40000000000 */
[----:B------:R-:W-:Y:S02]  /*6f70*/  SEL R3, R3, RZ, P0 ;  /* 0x000000ff03037207 */ /* 0x000fe40000000000 */
[----:B------:R-:W-:Y:S02]  /*6f80*/  LOP3.LUT R0, R0, R5, RZ, 0x3c, !PT ;  /* 0x0000000500007212 */ /* 0x000fe400078e3cff */
[----:B0-----:R-:W-:Y:S01]  /*6f90*/  R2UR UR34, R13 ;  /* 0x000000000d2272ca */ /* 0x001fe200000e0000 */
[----:B------:R0:W-:Y:S01]  /*6fa0*/  UTMALDG.3D [UR8], [UR6], desc[UR4] ;  /* 0x00000408060075b4 */ /* 0x0001e20008011000 */
[----:B------:R-:W-:Y:S01]  /*6fb0*/  UIADD3 UR32, UR21, 0x1c00, URZ ;  /* 0x00001c0015207890 */ /* 0x000fe2000fffe03f */
[----:B-1----:R-:W-:Y:S01]  /*6fc0*/  R2UR UR26, R14 ;  /* 0x000000000e1a72ca */ /* 0x002fe200000e0000 */
[----:B------:R-:W-:Y:S01]  /*6fd0*/  UIADD3 UR24, UR21, 0x2000, URZ ;  /* 0x0000200015187890 */ /* 0x000fe2000fffe03f */
[----:B------:R1:W-:Y:S01]  /*6fe0*/  UTMALDG.3D [UR40], [UR6], desc[UR4] ;  /* 0x00000428060075b4 */ /* 0x0003e20008011000 */
[----:B--2---:R-:W-:Y:S01]  /*6ff0*/  R2UR UR18, R15 ;  /* 0x000000000f1272ca */ /* 0x004fe200000e0000 */
[----:B------:R-:W-:-:S06]  /*7000*/  UIADD3 UR16, UR21, 0x2400, URZ ;  /* 0x0000240015107890 */ /* 0x000fcc000fffe03f */
[----:B------:R1:W-:Y:S01]  /*7010*/  UTMALDG.3D [UR32], [UR6], desc[UR4] ;  /* 0x00000420060075b4 */ /* 0x0003e20008011000 */
[----:B0-----:R-:W-:Y:S01]  /*7020*/  R2UR UR11, R18 ;  /* 0x00000000120b72ca */ /* 0x001fe200000e0000 */
[----:B------:R-:W-:Y:S01]  /*7030*/  UIADD3 UR8, UR13, 0x12800, URZ ;  /* 0x000128000d087890 */ /* 0x000fe2000fffe03f */
[----:B------:R1:W-:Y:S01]  /*7040*/  UTMALDG.3D [UR24], [UR6], desc[UR4] ;  /* 0x00000418060075b4 */ /* 0x0003e20008011000 */
[----:B------:R-:W-:Y:S02]  /*7050*/  UMOV UR10, UR35 ;  /* 0x00000023000a7c82 */ /* 0x000fe40008000000 */
[----:B------:R1:W-:Y:S08]  /*7060*/  UTMALDG.3D [UR16], [UR6], desc[UR4] ;  /* 0x00000410060075b4 */ /* 0x0003f00008011000 */
[----:B------:R1:W-:Y:S02]  /*7070*/  UTMALDG.3D [UR8], [UR14], desc[UR4] ;  /* 0x000004080e0075b4 */ /* 0x0003e40008011000 */
[----:B-1----:R-:W-:Y:S05]  /*7080*/  @P1 BRA `(.L_x_184) ;  /* 0xfffffff800c81947 */ /* 0x002fea000383ffff */
.L_x_178:
[----:B------:R-:W-:Y:S05]  /*7090*/  BSYNC B6 ;  /* 0x0000000000067941 */ /* 0x000fea0003800000 */
.L_x_177:
[----:B------:R-:W-:Y:S01]  /*70a0*/  LOP3.LUT P2, RZ, R27, 0xff, RZ, 0xc0, !PT ;  /* 0x000000ff1bff7812 */ /* 0x000fe2000784c0ff */
[----:B------:R-:W-:Y:S01]  /*70b0*/  VIADD R0, R25, UR46 ;  /* 0x0000002e19007c36 */ /* 0x000fe20008000000 */
[----:B------:R-:W-:Y:S01]  /*70c0*/  ULDC.64 UR4, c[0x0][0x650] ;  /* 0x0001940000047ab9 */ /* 0x000fe20000000a00 */
[----:B------:R-:W-:Y:S01]  /*70d0*/  IMAD.U32 R6, RZ, RZ, UR46 ;  /* 0x0000002eff067e24 */ /* 0x000fe2000f8e00ff */
[----:B------:R-:W-:Y:S01]  /*70e0*/  UISETP.GE.U32.AND UP0, UPT, UR46, 0x9, UPT ;  /* 0x000000092e00788c */ /* 0x000fe2000bf06070 */
[----:B------:R-:W-:Y:S01]  /*70f0*/  BSSY B0, `(.L_x_185) ;  /* 0x000006a000007945 */ /* 0x000fe20003800000 */
[----:B------:R-:W-:Y:S01]  /*7100*/  ISETP.GT.U32.AND P0, PT, R0, 0x8, PT ;  /* 0x000000080000780c */ /* 0x000fe20003f04070 */
[----:B------:R-:W-:Y:S01]  /*7110*/  IMAD.MOV.U32 R22, RZ, RZ, -0x1 ;  /* 0xffffffffff167424 */ /* 0x000fe200078e00ff */
[----:B------:R-:W-:Y:S01]  /*7120*/  PRMT R27, RZ, 0x7610, R27 ;  /* 0x00007610ff1b7816 */ /* 0x000fe2000000001b */
[----:B------:R-:W-:Y:S01]  /*7130*/  IMAD.MOV.U32 R18, RZ, RZ, -0x1 ;  /* 0xffffffffff127424 */ /* 0x000fe200078e00ff */
[----:B------:R-:W-:Y:S01]  /*7140*/  ISETP.LT.U32.AND P0, PT, R6, 0x9, P0 ;  /* 0x000000090600780c */ /* 0x000fe20000701070 */
[----:B------:R-:W-:Y:S01]  /*7150*/  IMAD.MOV.U32 R19, RZ, RZ, -0x1 ;  /* 0xffffffffff137424 */ /* 0x000fe200078e00ff */
[----:B------:R-:W-:Y:S01]  /*7160*/  PLOP3.LUT P1, PT, PT, PT, UP0, 0x80, 0x0 ;  /* 0x000000000000781c */ /* 0x000fe20003f2f008 */
[----:B------:R-:W0:Y:S01]  /*7170*/  @P2 S2R R4, SR_CgaCtaId ;  /* 0x0000000000042919 */ /* 0x000e220000008800 */
[----:B------:R-:W-:-:S04]  /*7180*/  @P2 MOV R3, 0x400 ;  /* 0x0000040000032802 */ /* 0x000fc80000000f00 */
[----:B0-----:R-:W-:Y:S01]  /*7190*/  @P2 LEA R3, R4, R3, 0x18 ;  /* 0x0000000304032211 */ /* 0x001fe200078ec0ff */
[----:B------:R-:W-:-:S03]  /*71a0*/  IMAD.WIDE.U32 R4, R0, 0x38e38e39, RZ ;  /* 0x38e38e3900047825 */ /* 0x000fc600078e00ff */
[----:B------:R0:W-:Y:S01]  /*71b0*/  @P2 SYNCS.ARRIVE.TRANS64.A1T0 RZ, [R3+URZ+0xc8], RZ ;  /* 0x0000c8ff03ff29a7 */ /* 0x0001e2000810003f */
[----:B------:R-:W-:Y:S02]  /*71c0*/  IADD3 R16, P2, R16, UR52, RZ ;  /* 0x0000003410107c10 */ /* 0x000fe4000ff5e0ff */
[----:B------:R-:W-:Y:S02]  /*71d0*/  SHF.R.U32.HI R5, RZ, 0x1, R5 ;  /* 0x00000001ff057819 */ /* 0x000fe40000011605 */
[----:B------:R-:W-:Y:S02]  /*71e0*/  IADD3.X R17, R17, UR45, RZ, P2, !PT ;  /* 0x0000002d11117c10 */ /* 0x000fe400097fe4ff */
[----:B0-----:R-:W-:Y:S01]  /*71f0*/  SEL R3, RZ, 0x1, !P0 ;  /* 0x00000001ff037807 */ /* 0x001fe20004000000 */
[----:B------:R-:W-:Y:S01]  /*7200*/  IMAD R25, R5, -0x9, R0 ;  /* 0xfffffff705197824 */ /* 0x000fe200078e0200 */
[----:B------:R-:W-:Y:S02]  /*7210*/  ISETP.GE.U32.AND P0, PT, R16, UR4, PT ;  /* 0x0000000410007c0c */ /* 0x000fe4000bf06070 */
[----:B------:R-:W-:-:S02]  /*7220*/  LOP3.LUT R24, R24, R3, RZ, 0x3c, !PT ;  /* 0x0000000318187212 */ /* 0x000fc400078e3cff */
[----:B------:R-:W-:Y:S02]  /*7230*/  ISETP.GE.U32.AND.EX P0, PT, R17, UR5, PT, P0 ;  /* 0x0000000511007c0c */ /* 0x000fe4000bf06100 */
[----:B------:R-:W-:Y:S02]  /*7240*/  @P1 LOP3.LUT R24, R24, 0x1, R5, 0x78, !PT ;  /* 0x0000000118181812 */ /* 0x000fe400078e7805 */
[----:B------:R-:W-:-:S09]  /*7250*/  PRMT R0, RZ, 0x7610, R0 ;  /* 0x00007610ff007816 */ /* 0x000fd20000000000 */
[----:B------:R-:W-:Y:S05]  /*7260*/  @P0 BRA `(.L_x_186) ;  /* 0x0000000400480947 */ /* 0x000fea0003800000 */
[----:B------:R-:W-:Y:S01]  /*7270*/  ULDC.64 UR4, c[0x0][0x628] ;  /* 0x00018a0000047ab9 */ /* 0x000fe20000000a00 */
[----:B------:R-:W0:Y:S01]  /*7280*/  S2R R3, SR_CTAID.X ;  /* 0x0000000000037919 */ /* 0x000e220000002500 */
[----:B------:R-:W-:Y:S01]  /*7290*/  ISETP.NE.U32.AND P0, PT, RZ, UR4, PT ;  /* 0x00000004ff007c0c */ /* 0x000fe2000bf05070 */
[----:B------:R-:W-:Y:S01]  /*72a0*/  ULDC UR7, c[0x0][0x630] ;  /* 0x00018c0000077ab9 */ /* 0x000fe20000000800 */
[----:B------:R-:W-:Y:S01]  /*72b0*/  IMAD.MOV.U32 R4, RZ, RZ, R16 ;  /* 0x000000ffff047224 */ /* 0x000fe200078e0010 */
[----:B------:R-:W1:Y:S01]  /*72c0*/  S2R R0, SR_CTAID.Y ;  /* 0x0000000000007919 */ /* 0x000e620000002600 */
[----:B------:R-:W-:Y:S01]  /*72d0*/  ISETP.NE.AND.EX P0, PT, RZ, UR5, PT, P0 ;  /* 0x00000005ff007c0c */ /* 0x000fe2000bf05300 */
[----:B------:R-:W-:-:S12]  /*72e0*/  IMAD.MOV.U32 R5, RZ, RZ, R17 ;  /* 0x000000ffff057224 */ /* 0x000fd800078e0011 */
[----:B------:R-:W-:Y:S05]  /*72f0*/  @!P0 BRA `(.L_x_187) ;  /* 0x0000000000288947 */ /* 0x000fea0003800000 */
[----:B------:R-:W-:Y:S02]  /*7300*/  ULDC UR6, c[0x0][0x634] ;  /* 0x00018d0000067ab9 */ /* 0x000fe40000000800 */
[----:B------:R-:W-:-:S05]  /*7310*/  IADD3 R9, P0, R16, UR6, RZ ;  /* 0x0000000610097c10 */ /* 0x000fca000ff1e0ff */
[----:B------:R-:W-:-:S04]  /*7320*/  IMAD.X R11, RZ, RZ, R17, P0 ;  /* 0x000000ffff0b7224 */ /* 0x000fc800000e0611 */
[----:B------:R-:W-:-:S04]  /*7330*/  IMAD.WIDE.U32 R6, R11, UR4, RZ ;  /* 0x000000040b067c25 */ /* 0x000fc8000f8e00ff */
[----:B------:R-:W-:-:S04]  /*7340*/  IMAD.WIDE.U32 R6, P0, R9, UR5, R6 ;  /* 0x0000000509067c25 */ /* 0x000fc8000f800006 */
[----:B------:R-:W-:-:S04]  /*7350*/  IMAD.WIDE.U32 R8, R9, UR4, RZ ;  /* 0x0000000409087c25 */ /* 0x000fc8000f8e00ff */
[----:B------:R-:W-:Y:S01]  /*7360*/  IMAD.X R5, RZ, RZ, RZ, P0 ;  /* 0x000000ffff057224 */ /* 0x000fe200000e06ff */
[----:B------:R-:W-:Y:S01]  /*7370*/  IADD3 RZ, P0, R9, R6, RZ ;  /* 0x0000000609ff7210 */ /* 0x000fe20007f1e0ff */
[----:B------:R-:W-:-:S04]  /*7380*/  IMAD.MOV.U32 R4, RZ, RZ, R7 ;  /* 0x000000ffff047224 */ /* 0x000fc800078e0007 */
[----:B------:R-:W-:-:S08]  /*7390*/  IMAD.WIDE.U32.X R4, R11, UR5, R4, P0 ;  /* 0x000000050b047c25 */ /* 0x000fd000080e0404 */
.L_x_187:
[--C-:B------:R-:W-:Y:S01]  /*73a0*/  SHF.R.U64 R19, R4, UR7, R5.reuse ;  /* 0x0000000704137c19 */ /* 0x100fe20008001205 */
[----:B------:R-:W-:Y:S01]  /*73b0*/  ULDC.64 UR4, c[0x0][0x620] ;  /* 0x0001880000047ab9 */ /* 0x000fe20000000a00 */
[----:B------:R-:W-:Y:S01]  /*73c0*/  SHF.R.U32.HI R4, RZ, UR7, R5 ;  /* 0x00000007ff047c19 */ /* 0x000fe20008011605 */
[----:B------:R-:W-:Y:S01]  /*73d0*/  ULDC.64 UR8, c[0x0][0x640] ;  /* 0x0001900000087ab9 */ /* 0x000fe20000000a00 */
[----:B------:R-:W-:Y:S01]  /*73e0*/  IADD3 R7, P0, RZ, -R19, RZ ;  /* 0x80000013ff077210 */ /* 0x000fe20007f1e0ff */
[----:B------:R-:W2:Y:S01]  /*73f0*/  LDC R13, c[0x0][0x148] ;  /* 0x00005200ff0d7b82 */ /* 0x000ea20000000800 */
[----:B0-----:R-:W-:Y:S01]  /*7400*/  I2FP.F32.U32 R8, R3 ;  /* 0x0000000300087245 */ /* 0x001fe20000201000 */
[----:B------:R-:W-:Y:S02]  /*7410*/  ULDC UR6, c[0x0][0x608] ;  /* 0x0001820000067ab9 */ /* 0x000fe40000000800 */
[----:B------:R-:W-:Y:S01]  /*7420*/  IMAD.X R4, RZ, RZ, ~R4, P0 ;  /* 0x000000ffff047224 */ /* 0x000fe200000e0e04 */
[----:B------:R-:W-:-:S03]  /*7430*/  ISETP.NE.U32.AND P0, PT, RZ, UR8, PT ;  /* 0x00000008ff007c0c */ /* 0x000fc6000bf05070 */
[----:B------:R-:W-:Y:S01]  /*7440*/  IMAD R6, R4, UR4, RZ ;  /* 0x0000000404067c24 */ /* 0x000fe2000f8e02ff */
[----:B------:R-:W-:Y:S01]  /*7450*/  ISETP.NE.AND.EX P0, PT, RZ, UR9, PT, P0 ;  /* 0x00000009ff007c0c */ /* 0x000fe2000bf05300 */
[----:B------:R-:W-:Y:S01]  /*7460*/  IMAD.WIDE.U32 R4, R7, UR4, R16 ;  /* 0x0000000407047c25 */ /* 0x000fe2000f8e0010 */
[----:B------:R-:W-:-:S03]  /*7470*/  ULDC UR4, c[0x0][0x150] ;  /* 0x0000540000047ab9 */ /* 0x000fc60000000800 */
[----:B------:R-:W-:Y:S01]  /*7480*/  FMUL R8, R8, UR4 ;  /* 0x0000000408087c20 */ /* 0x000fe20008400000 */
[----:B------:R-:W-:Y:S01]  /*7490*/  IMAD R7, R7, UR5, R6 ;  /* 0x0000000507077c24 */ /* 0x000fe2000f8e0206 */
[----:B------:R-:W-:Y:S01]  /*74a0*/  ULDC UR4, c[0x0][0x618] ;  /* 0x0001860000047ab9 */ /* 0x000fe20000000800 */
[----:B------:R-:W0:Y:S01]  /*74b0*/  LDC R6, c[0x0][0x144] ;  /* 0x00005100ff067b82 */ /* 0x000e220000000800 */
[----:B------:R-:W-:Y:S01]  /*74c0*/  ULDC UR5, c[0x0][0x154] ;  /* 0x0000550000057ab9 */ /* 0x000fe20000000800 */
[----:B------:R-:W-:Y:S01]  /*74d0*/  IMAD.IADD R5, R5, 0x1, R7 ;  /* 0x0000000105057824 */ /* 0x000fe200078e0207 */
[----:B------:R-:W3:Y:S04]  /*74e0*/  F2I.U32.TRUNC.NTZ R8, R8 ;  /* 0x0000000800087305 */ /* 0x000ee8000020f000 */
[----:B------:R-:W-:-:S02]  /*74f0*/  SHF.R.U64 R10, R4, UR4, R5 ;  /* 0x00000004040a7c19 */ /* 0x000fc40008001205 */
[----:B-1----:R-:W-:Y:S02]  /*7500*/  I2FP.F32.U32 R4, R0 ;  /* 0x0000000000047245 */ /* 0x002fe40000201000 */
[----:B------:R-:W-:Y:S01]  /*7510*/  SHF.R.U32.HI R5, RZ, UR4, R5 ;  /* 0x00000004ff057c19 */ /* 0x000fe20008011605 */
[----:B------:R-:W-:Y:S02]  /*7520*/  ULDC UR4, c[0x0][0x658] ;  /* 0x0001960000047ab9 */ /* 0x000fe40000000800 */
[----:B------:R-:W-:Y:S01]  /*7530*/  FMUL R7, R4, UR5 ;  /* 0x0000000504077c20 */ /* 0x000fe20008400000 */
[--C-:B------:R-:W-:Y:S02]  /*7540*/  SHF.R.U64 R12, R10, UR6, R5.reuse ;  /* 0x000000060a0c7c19 */ /* 0x100fe40008001205 */
[----:B------:R-:W-:Y:S01]  /*7550*/  SHF.R.U32.HI R5, RZ, UR6, R5 ;  /* 0x00000006ff057c19 */ /* 0x000fe20008011605 */
[----:B------:R1:W4:Y:S01]  /*7560*/  F2I.U32.TRUNC.NTZ R14, R7 ;  /* 0x00000007000e7305 */ /* 0x000322000020f000 */
[----:B---3--:R-:W-:-:S02]  /*7570*/  IMAD.MOV R8, RZ, RZ, -R8 ;  /* 0x000000ffff087224 */ /* 0x008fc400078e0a08 */
[--C-:B------:R-:W-:Y:S02]  /*7580*/  SHF.R.U64 R11, R12, UR4, R5.reuse ;  /* 0x000000040c0b7c19 */ /* 0x100fe40008001205 */
[----:B------:R-:W-:Y:S01]  /*7590*/  SHF.R.U32.HI R5, RZ, UR4, R5 ;  /* 0x00000004ff057c19 */ /* 0x000fe20008011605 */
[----:B0-----:R-:W-:Y:S02]  /*75a0*/  IMAD R3, R6, R8, R3 ;  /* 0x0000000806037224 */ /* 0x001fe400078e0203 */
[----:B------:R-:W-:Y:S01]  /*75b0*/  IMAD.MOV.U32 R4, RZ, RZ, R11 ;  /* 0x000000ffff047224 */ /* 0x000fe200078e000b */
[----:B-12-4-:R-:W-:Y:S06]  /*75c0*/  @!P0 BRA `(.L_x_188) ;  /* 0x0000000000288947 */ /* 0x016fec0003800000 */
        /* <DEDUP_REMOVED lines=10> */
.L_x_188:
[----:B------:R-:W-:Y:S01]  /*7670*/  ISETP.NE.AND P0, PT, R2, 0x1, PT ;  /* 0x000000010200780c */ /* 0x000fe20003f05270 */
[----:B------:R-:W-:Y:S01]  /*7680*/  ULDC UR4, c[0x0][0x648] ;  /* 0x0001920000047ab9 */ /* 0x000fe20000000800 */
[----:B------:R-:W-:Y:S01]  /*7690*/  IMAD.MOV R14, RZ, RZ, -R14 ;  /* 0x000000ffff0e7224 */ /* 0x000fe200078e0a0e */
[----:B------:R-:W-:Y:S01]  /*76a0*/  SHF.R.U64 R5, R4, UR4, R5 ;  /* 0x0000000404057c19 */ /* 0x000fe20008001205 */
[----:B------:R-:W-:Y:S01]  /*76b0*/  ULDC UR4, c[0x0][0x638] ;  /* 0x00018e0000047ab9 */ /* 0x000fe20000000800 */
[----:B------:R-:W-:Y:S01]  /*76c0*/  LOP3.LUT R12, R12, UR38, RZ, 0xc0, !PT ;  /* 0x000000260c0c7c12 */ /* 0x000fe2000f8ec0ff */
[----:B------:R-:W-:Y:S01]  /*76d0*/  ULDC UR5, c[0x0][0x610] ;  /* 0x0001840000057ab9 */ /* 0x000fe20000000800 */
[----:B------:R-:W-:-:S03]  /*76e0*/  LOP3.LUT R22, R10, UR39, RZ, 0xc0, !PT ;  /* 0x000000270a167c12 */ /* 0x000fc6000f8ec0ff */
[----:B------:R-:W-:-:S03]  /*76f0*/  IMAD R12, R5, UR37, R12 ;  /* 0x00000025050c7c24 */ /* 0x000fc6000f8e020c */
[----:B------:R-:W-:Y:S02]  /*7700*/  @P0 IMAD R3, R13, R14, R0 ;  /* 0x0000000e0d030224 */ /* 0x000fe400078e0200 */
[----:B------:R-:W-:Y:S02]  /*7710*/  IMAD.MOV R0, RZ, RZ, -R5 ;  /* 0x000000ffff007224 */ /* 0x000fe400078e0a05 */
[----:B------:R-:W-:Y:S02]  /*7720*/  IMAD R3, R12, UR5, R3 ;  /* 0x000000050c037c24 */ /* 0x000fe4000f8e0203 */
[----:B------:R-:W-:Y:S01]  /*7730*/  IMAD R11, R0, UR4, R11 ;  /* 0x00000004000b7c24 */ /* 0x000fe2000f8e020b */
[----:B------:R-:W-:Y:S01]  /*7740*/  ULDC UR4, c[0x0][0x600] ;  /* 0x0001800000047ab9 */ /* 0x000fe20000000800 */
[----:B------:R-:W-:Y:S02]  /*7750*/  IMAD.MOV.U32 R0, RZ, RZ, 0x1 ;  /* 0x00000001ff007424 */ /* 0x000fe400078e00ff */
[----:B------:R-:W-:-:S05]  /*7760*/  IMAD R22, R11, UR4, R22 ;  /* 0x000000040b167c24 */ /* 0x000fca000f8e0216 */
[----:B------:R-:W-:Y:S02]  /*7770*/  SEL R18, R22, R3, !P0 ;  /* 0x0000000316127207 */ /* 0x000fe40004000000 */
[----:B------:R-:W-:-:S07]  /*7780*/  SEL R22, R3, R22, !P0 ;  /* 0x0000001603167207 */ /* 0x000fce0004000000 */
.L_x_186:
[----:B------:R-:W-:Y:S05]  /*7790*/  BSYNC B0 ;  /* 0x0000000000007941 */ /* 0x000fea0003800000 */
.L_x_185:
[----:B------:R-:W-:-:S13]  /*77a0*/  LOP3.LUT P0, RZ, R0, 0xff, RZ, 0xc0, !PT ;  /* 0x000000ff00ff7812 */ /* 0x000fda000780c0ff */
[----:B------:R-:W-:Y:S05]  /*77b0*/  @P0 BRA `(.L_x_189) ;  /* 0xfffffff000040947 */ /* 0x000fea000383ffff */
[----:B------:R-:W-:Y:S05]  /*77c0*/  BSYNC B7 ;  /* 0x0000000000077941 */ /* 0x000fea0003800000 */
.L_x_175:
[----:B------:R-:W-:-:S03]  /*77d0*/  UMOV UR4, 0xffffffff ;  /* 0xffffffff00047882 */ /* 0x000fc60000000000 */
[----:B------:R-:W-:Y:S05]  /*77e0*/  BRA.DIV UR4, `(.L_x_190) ;  /* 0x0000000a04247947 */ /* 0x000fea000b800000 */
[----:B------:R-:W-:-:S13]  /*77f0*/  ELECT P6, URZ, PT ;  /* 0x00000000003f782f */ /* 0x000fda00038c0000 */
.L_x_213:
[----:B------:R-:W-:Y:S04]  /*7800*/  BSSY B0, `(.L_x_191) ;  /* 0x0000059000007945 */ /* 0x000fe80003800000 */
[----:B------:R-:W-:Y:S05]  /*7810*/  @!P6 BRA `(.L_x_192) ;  /* 0x00000004005ce947 */ /* 0x000fea0003800000 */
[----:B------:R-:W-:-:S04]  /*7820*/  ULOP3.LUT UR4, UR49, 0x2, URZ, 0xfc, !UPT ;  /* 0x0000000231047892 */ /* 0x000fc8000f8efc3f */
[----:B------:R-:W-:-:S06]  /*7830*/  UISETP.NE.AND UP0, UPT, UR4, 0x3, UPT ;  /* 0x000000030400788c */ /* 0x000fcc000bf05270 */
[----:B------:R-:W-:-:S13]  /*7840*/  PLOP3.LUT P0, PT, PT, PT, UP0, 0x80, 0x0 ;  /* 0x000000000000781c */ /* 0x000fda0003f0f008 */
[----:B------:R-:W-:Y:S05]  /*7850*/  @!P0 BRA `(.L_x_193) ;  /* 0x0000000000048947 */ /* 0x000fea0003800000 */
[----:B------:R-:W-:Y:S01]  /*7860*/  BPT.TRAP 0x1 ;  /* 0x000000040000795c */ /* 0x000fe20000300000 */
.L_x_193:
[----:B------:R-:W0:Y:S01]  /*7870*/  S2R R3, SR_CgaCtaId ;  /* 0x0000000000037919 */ /* 0x000e220000008800 */
[----:B------:R-:W-:Y:S02]  /*7880*/  MOV R0, 0x400 ;  /* 0x0000040000007802 */ /* 0x000fe40000000f00 */
[----:B------:R-:W-:Y:S02]  /*7890*/  SHF.L.U32 R2, R24, 0x1f, RZ ;  /* 0x0000001f18027819 */ /* 0x000fe400000006ff */
[----:B0-----:R-:W-:-:S05]  /*78a0*/  LEA R0, R3, R0, 0x18 ;  /* 0x0000000003007211 */ /* 0x001fca00078ec0ff */
[----:B------:R-:W-:-:S04]  /*78b0*/  VIADD R0, R0, 0x48 ;  /* 0x0000004800007836 */ /* 0x000fc80000000000 */
[C---:B------:R-:W-:Y:S02]  /*78c0*/  IMAD R5, R25.reuse, 0x8, R0 ;  /* 0x0000000819057824 */ /* 0x040fe400078e0200 */
[----:B------:R-:W-:Y:S02]  /*78d0*/  VIADD R25, R25, 0x1 ;  /* 0x0000000119197836 */ /* 0x000fe40000000000 */
[----:B------:R-:W0:Y:S03]  /*78e0*/  SYNCS.PHASECHK.TRANS64.TRYWAIT P0, [R5+URZ], R2 ;  /* 0x00000002050075a7 */ /* 0x000e26000800017f */
[----:B------:R-:W-:-:S04]  /*78f0*/  ISETP.NE.AND P1, PT, R25, 0x9, PT ;  /* 0x000000091900780c */ /* 0x000fc80003f25270 */
[----:B------:R-:W-:Y:S02]  /*7900*/  SEL R3, RZ, 0x1, P1 ;  /* 0x00000001ff037807 */ /* 0x000fe40000800000 */
[----:B------:R-:W-:Y:S02]  /*7910*/  SEL R25, R25, RZ, P1 ;  /* 0x000000ff19197207 */ /* 0x000fe40000800000 */
[----:B------:R-:W-:-:S03]  /*7920*/  LOP3.LUT R24, R24, R3, RZ, 0x3c, !PT ;  /* 0x0000000318187212 */ /* 0x000fc600078e3cff */
[----:B------:R-:W-:Y:S01]  /*7930*/  IMAD R7, R25, 0x8, R0 ;  /* 0x0000000819077824 */ /* 0x000fe200078e0200 */
[----:B------:R-:W-:Y:S01]  /*7940*/  SHF.L.U32 R4, R24, 0x1f, RZ ;  /* 0x0000001f18047819 */ /* 0x000fe200000006ff */
[----:B0-----:R-:W-:Y:S06]  /*7950*/  @!P0 BRA `(.L_x_194) ;  /* 0x0000000400e88947 */ /* 0x001fec0003800000 */
.L_x_214:
[----:B------:R-:W1:Y:S01]  /*7960*/  SYNCS.PHASECHK.TRANS64.TRYWAIT P0, [R7+URZ], R4 ;  /* 0x00000004070075a7 */ /* 0x000e62000800017f */
[----:B0-----:R-:W-:-:S05]  /*7970*/  VIADD R2, R25, 0x1 ;  /* 0x0000000119027836 */ /* 0x001fca0000000000 */
[----:B------:R-:W-:-:S04]  /*7980*/  ISETP.NE.AND P1, PT, R2, 0x9, PT ;  /* 0x000000090200780c */ /* 0x000fc80003f25270 */
[----:B------:R-:W-:Y:S02]  /*7990*/  SEL R3, RZ, 0x1, P1 ;  /* 0x00000001ff037807 */ /* 0x000fe40000800000 */
[----:B------:R-:W-:Y:S02]  /*79a0*/  SEL R9, R2, RZ, P1 ;  /* 0x000000ff02097207 */ /* 0x000fe40000800000 */
[----:B------:R-:W-:-:S03]  /*79b0*/  LOP3.LUT R24, R24, R3, RZ, 0x3c, !PT ;  /* 0x0000000318187212 */ /* 0x000fc600078e3cff */
[----:B------:R-:W-:Y:S01]  /*79c0*/  IMAD R6, R9, 0x8, R0 ;  /* 0x0000000809067824 */ /* 0x000fe200078e0200 */
[----:B------:R-:W-:Y:S01]  /*79d0*/  SHF.L.U32 R5, R24, 0x1f, RZ ;  /* 0x0000001f18057819 */ /* 0x000fe200000006ff */
[----:B-1----:R-:W-:Y:S06]  /*79e0*/  @!P0 BRA `(.L_x_195) ;  /* 0x0000000400d88947 */ /* 0x002fec0003800000 */
.L_x_215:
[----:B------:R-:W1:Y:S01]  /*79f0*/  SYNCS.PHASECHK.TRANS64.TRYWAIT P0, [R6+URZ], R5 ;  /* 0x00000005060075a7 */ /* 0x000e62000800017f */
[----:B------:R-:W-:-:S05]  /*7a00*/  VIADD R2, R9, 0x1 ;  /* 0x0000000109027836 */ /* 0x000fca0000000000 */
[----:B------:R-:W-:-:S04]  /*7a10*/  ISETP.NE.AND P1, PT, R2, 0x9, PT ;  /* 0x000000090200780c */ /* 0x000fc80003f25270 */
[----:B------:R-:W-:Y:S02]  /*7a20*/  SEL R3, RZ, 0x1, P1 ;  /* 0x00000001ff037807 */ /* 0x000fe40000800000 */
[----:B0-----:R-:W-:Y:S02]  /*7a30*/  SEL R7, R2, RZ, P1 ;  /* 0x000000ff02077207 */ /* 0x001fe40000800000 */
[----:B------:R-:W-:-:S03]  /*7a40*/  LOP3.LUT R24, R24, R3, RZ, 0x3c, !PT ;  /* 0x0000000318187212 */ /* 0x000fc600078e3cff */
[----:B------:R-:W-:Y:S01]  /*7a50*/  IMAD R9, R7, 0x8, R0 ;  /* 0x0000000807097824 */ /* 0x000fe200078e0200 */
[----:B------:R-:W-:Y:S01]  /*7a60*/  SHF.L.U32 R4, R24, 0x1f, RZ ;  /* 0x0000001f18047819 */ /* 0x000fe200000006ff */
[----:B-1----:R-:W-:Y:S06]  /*7a70*/  @!P0 BRA `(.L_x_196) ;  /* 0x0000000400c88947 */ /* 0x002fec0003800000 */
.L_x_216:
[----:B------:R-:W1:Y:S01]  /*7a80*/  SYNCS.PHASECHK.TRANS64.TRYWAIT P0, [R9+URZ], R4 ;  /* 0x00000004090075a7 */ /* 0x000e62000800017f */
[----:B------:R-:W-:-:S05]  /*7a90*/  VIADD R2, R7, 0x1 ;  /* 0x0000000107027836 */ /* 0x000fca0000000000 */
[----:B------:R-:W-:-:S04]  /*7aa0*/  ISETP.NE.AND P1, PT, R2, 0x9, PT ;  /* 0x000000090200780c */ /* 0x000fc80003f25270 */
[----:B------:R-:W-:Y:S02]  /*7ab0*/  SEL R3, RZ, 0x1, P1 ;  /* 0x00000001ff037807 */ /* 0x000fe40000800000 */
[----:B------:R-:W-:Y:S02]  /*7ac0*/  SEL R7, R2, RZ, P1 ;  /* 0x000000ff02077207 */ /* 0x000fe40000800000 */
[----:B------:R-:W-:-:S03]  /*7ad0*/  LOP3.LUT R24, R24, R3, RZ, 0x3c, !PT ;  /* 0x0000000318187212 */ /* 0x000fc600078e3cff */
[----:B0-----:R-:W-:Y:S01]  /*7ae0*/  IMAD R6, R7, 0x8, R0 ;  /* 0x0000000807067824 */ /* 0x001fe200078e0200 */
[----:B------:R-:W-:Y:S01]  /*7af0*/  SHF.L.U32 R5, R24, 0x1f, RZ ;  /* 0x0000001f18057819 */ /* 0x000fe200000006ff */
[----:B-1----:R-:W-:Y:S06]  /*7b00*/  @!P0 BRA `(.L_x_197) ;  /* 0x0000000400b88947 */ /* 0x002fec0003800000 */
.L_x_217:
        /* <DEDUP_REMOVED lines=9> */
.L_x_218:
[----:B------:R-:W1:Y:S01]  /*7ba0*/  SYNCS.PHASECHK.TRANS64.TRYWAIT P0, [R9+URZ], R4 ;  /* 0x00000004090075a7 */ /* 0x000e62000800017f */
[----:B------:R-:W-:-:S05]  /*7bb0*/  VIADD R2, R7, 0x1 ;  /* 0x0000000107027836 */ /* 0x000fca0000000000 */
[----:B------:R-:W-:-:S04]  /*7bc0*/  ISETP.NE.AND P1, PT, R2, 0x9, PT ;  /* 0x000000090200780c */ /* 0x000fc80003f25270 */
[----:B------:R-:W-:Y:S02]  /*7bd0*/  SEL R3, RZ, 0x1, P1 ;  /* 0x00000001ff037807 */ /* 0x000fe40000800000 */
[----:B------:R-:W-:Y:S02]  /*7be0*/  SEL R7, R2, RZ, P1 ;  /* 0x000000ff02077207 */ /* 0x000fe40000800000 */
[----:B------:R-:W-:-:S03]  /*7bf0*/  LOP3.LUT R24, R24, R3, RZ, 0x3c, !PT ;  /* 0x0000000318187212 */ /* 0x000fc600078e3cff */
[----:B------:R-:W-:Y:S01]  /*7c00*/  IMAD R8, R7, 0x8, R0 ;  /* 0x0000000807087824 */ /* 0x000fe200078e0200 */
[----:B0-----:R-:W-:Y:S01]  /*7c10*/  SHF.L.U32 R5, R24, 0x1f, RZ ;  /* 0x0000001f18057819 */ /* 0x001fe200000006ff */
[----:B-1----:R-:W-:Y:S06]  /*7c20*/  @!P0 BRA `(.L_x_199) ;  /* 0x0000000400988947 */ /* 0x002fec0003800000 */
.L_x_219:
[----:B------:R-:W1:Y:S01]  /*7c30*/  SYNCS.PHASECHK.TRANS64.TRYWAIT P0, [R8+URZ], R5 ;  /* 0x00000005080075a7 */ /* 0x000e62000800017f */
[----:B------:R-:W-:-:S05]  /*7c40*/  VIADD R2, R7, 0x1 ;  /* 0x0000000107027836 */ /* 0x000fca0000000000 */
[----:B------:R-:W-:-:S04]  /*7c50*/  ISETP.NE.AND P1, PT, R2, 0x9, PT ;  /* 0x000000090200780c */ /* 0x000fc80003f25270 */
[----:B------:R-:W-:Y:S02]  /*7c60*/  SEL R3, RZ, 0x1, P1 ;  /* 0x00000001ff037807 */ /* 0x000fe40000800000 */
[----:B------:R-:W-:Y:S02]  /*7c70*/  SEL R7, R2, RZ, P1 ;  /* 0x000000ff02077207 */ /* 0x000fe40000800000 */
[----:B0-----:R-:W-:-:S03]  /*7c80*/  LOP3.LUT R9, R24, R3, RZ, 0x3c, !PT ;  /* 0x0000000318097212 */ /* 0x001fc600078e3cff */
[----:B------:R-:W-:Y:S01]  /*7c90*/  IMAD R11, R7, 0x8, R0 ;  /* 0x00000008070b7824 */ /* 0x000fe200078e0200 */
[----:B------:R-:W-:Y:S01]  /*7ca0*/  SHF.L.U32 R6, R9, 0x1f, RZ ;  /* 0x0000001f09067819 */ /* 0x000fe200000006ff */
[----:B-1----:R-:W-:Y:S06]  /*7cb0*/  @!P0 BRA `(.L_x_200) ;  /* 0x0000000400888947 */ /* 0x002fec0003800000 */
.L_x_220:
[----:B------:R-:W1:Y:S01]  /*7cc0*/  SYNCS.PHASECHK.TRANS64.TRYWAIT P0, [R11+URZ], R6 ;  /* 0x000000060b0075a7 */ /* 0x000e62000800017f */
[----:B------:R-:W-:-:S05]  /*7cd0*/  VIADD R2, R7, 0x1 ;  /* 0x0000000107027836 */ /* 0x000fca0000000000 */
[----:B------:R-:W-:-:S04]  /*7ce0*/  ISETP.NE.AND P1, PT, R2, 0x9, PT ;  /* 0x000000090200780c */ /* 0x000fc80003f25270 */
[----:B------:R-:W-:Y:S02]  /*7cf0*/  SEL R4, RZ, 0x1, P1 ;  /* 0x00000001ff047807 */ /* 0x000fe40000800000 */
[----:B------:R-:W-:Y:S02]  /*7d00*/  SEL R3, R2, RZ, P1 ;  /* 0x000000ff02037207 */ /* 0x000fe40000800000 */
[----:B------:R-:W-:Y:S01]  /*7d10*/  LOP3.LUT R4, R9, R4, RZ, 0x3c, !PT ;  /* 0x0000000409047212 */ /* 0x000fe200078e3cff */
[----:B-1----:R-:W-:Y:S06]  /*7d20*/  @!P0 BRA `(.L_x_201) ;  /* 0x0000000400808947 */ /* 0x002fec0003800000 */
.L_x_221:
[----:B------:R-:W-:Y:S01]  /*7d30*/  IMAD R3, R3, 0x8, R0 ;  /* 0x0000000803037824 */ /* 0x000fe200078e0200 */
[----:B------:R-:W-:-:S07]  /*7d40*/  SHF.L.U32 R0, R4, 0x1f, RZ ;  /* 0x0000001f04007819 */ /* 0x000fce00000006ff */
.L_x_202:
[----:B--2---:R2:W3:Y:S02]  /*7d50*/  SYNCS.PHASECHK.TRANS64.TRYWAIT P0, [R3+URZ], R0 ;  /* 0x00000000030075a7 */ /* 0x0044e4000800017f */
[----:B---3--:R-:W-:Y:S05]  /*7d60*/  @!P0 NANOSLEEP.SYNCS 0x989680 ;  /* 0x009896800000895d */ /* 0x008fea0003900000 */
[----:B------:R-:W3:Y:S02]  /*7d70*/  @!P0 SYNCS.PHASECHK.TRANS64 P0, [R3+URZ], R0 ;  /* 0x00000000030085a7 */ /* 0x000ee4000800007f */
[----:B---3--:R-:W-:Y:S05]  /*7d80*/  @!P0 BRA `(.L_x_202) ;  /* 0xfffffffc00f08947 */ /* 0x008fea000383ffff */
.L_x_192:
[----:B------:R-:W-:Y:S05]  /*7d90*/  BSYNC B0 ;  /* 0x0000000000007941 */ /* 0x000fea0003800000 */
.L_x_191:
[----:B------:R-:W-:Y:S05]  /*7da0*/  EXIT ;  /* 0x000000000000794d */ /* 0x000fea0003800000 */
.L_x_16:
[----:B0-----:R0:W1:Y:S02]  /*7db0*/  SYNCS.PHASECHK.TRANS64.TRYWAIT P0, [R101+URZ+-0x8], R0 ;  /* 0xfffff800650075a7 */ /* 0x001064000800017f */
[----:B-1----:R-:W-:Y:S05]  /*7dc0*/  @!P0 NANOSLEEP.SYNCS 0x989680 ;  /* 0x009896800000895d */ /* 0x002fea0003900000 */
[----:B------:R-:W1:Y:S02]  /*7dd0*/  @!P0 SYNCS.PHASECHK.TRANS64 P0, [R101+URZ+-0x8], R0 ;  /* 0xfffff800650085a7 */ /* 0x000e64000800007f */
[----:B-1----:R-:W-:Y:S05]  /*7de0*/  @!P0 BRA `(.L_x_16) ;  /* 0xfffffffc00f08947 */ /* 0x002fea000383ffff */
[----:B------:R-:W-:Y:S05]  /*7df0*/  BRA `(.L_x_203) ;  /* 0xffffff98002c7947 */ /* 0x000fea000383ffff */
.L_x_20:
[----:B------:R-:W-:Y:S01]  /*7e00*/  CS2R R12, SRZ ;  /* 0x00000000000c7805 */ /* 0x000fe2000001ff00 */
[----:B------:R-:W-:Y:S02]  /*7e10*/  IMAD.MOV.U32 R11, RZ, RZ, 0x1f ;  /* 0x0000001fff0b7424 */ /* 0x000fe400078e00ff */
[----:B------:R-:W-:-:S07]  /*7e20*/  IMAD.MOV.U32 R15, RZ, RZ, -0x1 ;  /* 0xffffffffff0f7424 */ /* 0x000fce00078e00ff */
[----:B-----5:R-:W-:Y:S05]  /*7e30*/  WARPSYNC.COLLECTIVE R15, `(.L_x_204) ;  /* 0x000000000f087348 */ /* 0x020fea0003c00000 */
[----:B------:R0:W1:Y:S02]  /*7e40*/  SHFL.IDX P6, R14, R13, R12, R11 ;  /* 0x0000000c0d0e7389 */ /* 0x00006400000c000b */
[----:B01---5:R-:W-:Y:S01]  /*7e50*/  ENDCOLLECTIVE ;  /* 0x000000000000791b */ /* 0x023fe20003800000 */
.L_x_204:
[----:B------:R-:W-:Y:S05]  /*7e60*/  BRA `(.L_x_205) ;  /* 0xffffff9800fc7947 */ /* 0x000fea000383ffff */
.L_x_24:
[----:B-1----:R1:W2:Y:S02]  /*7e70*/  SYNCS.PHASECHK.TRANS64.TRYWAIT P1, [R3+URZ], R0 ;  /* 0x00000000030075a7 */ /* 0x0022a4000802017f */
[----:B--2---:R-:W-:Y:S05]  /*7e80*/  @!P1 NANOSLEEP.SYNCS 0x989680 ;  /* 0x009896800000995d */ /* 0x004fea0003900000 */
[----:B------:R-:W2:Y:S02]  /*7e90*/  @!P1 SYNCS.PHASECHK.TRANS64 P1, [R3+URZ], R0 ;  /* 0x00000000030095a7 */ /* 0x000ea4000802007f */
[----:B--2---:R-:W-:Y:S05]  /*7ea0*/  @!P1 BRA `(.L_x_24) ;  /* 0xfffffffc00f09947 */ /* 0x004fea000383ffff */
[----:B------:R-:W-:Y:S05]  /*7eb0*/  BRA `(.L_x_23) ;  /* 0xffffff9c00187947 */ /* 0x000fea000383ffff */
.L_x_29:
[----:B0-----:R0:W1:Y:S02]  /*7ec0*/  SYNCS.PHASECHK.TRANS64.TRYWAIT P1, [R3+URZ], R6 ;  /* 0x00000006030075a7 */ /* 0x001064000802017f */
[----:B-1----:R-:W-:Y:S05]  /*7ed0*/  @!P1 NANOSLEEP.SYNCS 0x989680 ;  /* 0x009896800000995d */ /* 0x002fea0003900000 */
[----:B------:R-:W1:Y:S02]  /*7ee0*/  @!P1 SYNCS.PHASECHK.TRANS64 P1, [R3+URZ], R6 ;  /* 0x00000006030095a7 */ /* 0x000e64000802007f */
[----:B-1----:R-:W-:Y:S05]  /*7ef0*/  @!P1 BRA `(.L_x_29) ;  /* 0xfffffffc00f09947 */ /* 0x002fea000383ffff */
[----:B------:R-:W-:Y:S05]  /*7f00*/  BRA `(.L_x_28) ;  /* 0xffffffa000347947 */ /* 0x000fea000383ffff */
.L_x_37:
[----:B------:R0:W0:Y:S02]  /*7f10*/  SYNCS.PHASECHK.TRANS64.TRYWAIT P1, [R6+URZ], R9 ;  /* 0x00000009060075a7 */ /* 0x000024000802017f */
[----:B0-----:R-:W-:Y:S05]  /*7f20*/  @!P1 NANOSLEEP.SYNCS 0x989680 ;  /* 0x009896800000995d */ /* 0x001fea0003900000 */
[----:B------:R-:W0:Y:S02]  /*7f30*/  @!P1 SYNCS.PHASECHK.TRANS64 P1, [R6+URZ], R9 ;  /* 0x00000009060095a7 */ /* 0x000e24000802007f */
[----:B0-----:R-:W-:Y:S05]  /*7f40*/  @!P1 BRA `(.L_x_37) ;  /* 0xfffffffc00f09947 */ /* 0x001fea000383ffff */
[----:B------:R-:W-:Y:S05]  /*7f50*/  BRA `(.L_x_36) ;  /* 0xffffffa400687947 */ /* 0x000fea000383ffff */
.L_x_43:
[----:B0-----:R0:W3:Y:S02]  /*7f60*/  SYNCS.PHASECHK.TRANS64.TRYWAIT P0, [R101+URZ+0x8], R0 ;  /* 0x00000800650075a7 */ /* 0x0010e4000800017f */
[----:B---3--:R-:W-:Y:S05]  /*7f70*/  @!P0 NANOSLEEP.SYNCS 0x989680 ;  /* 0x009896800000895d */ /* 0x008fea0003900000 */
[----:B------:R-:W3:Y:S02]  /*7f80*/  @!P0 SYNCS.PHASECHK.TRANS64 P0, [R101+URZ+0x8], R0 ;  /* 0x00000800650085a7 */ /* 0x000ee4000800007f */
[----:B---3--:R-:W-:Y:S05]  /*7f90*/  @!P0 BRA `(.L_x_43) ;  /* 0xfffffffc00f08947 */ /* 0x008fea000383ffff */
[----:B------:R-:W-:Y:S05]  /*7fa0*/  BRA `(.L_x_206) ;  /* 0xffffffa800e07947 */ /* 0x000fea000383ffff */
.L_x_176:
[----:B------:R-:W-:Y:S01]  /*7fb0*/  BSSY B0, `(.L_x_207) ;  /* 0x0000006000007945 */ /* 0x000fe20003800000 */
[----:B------:R-:W-:-:S07]  /*7fc0*/  IMAD.MOV.U32 R15, RZ, RZ, -0x1 ;  /* 0xffffffffff0f7424 */ /* 0x000fce00078e00ff */
[----:B-----5:R-:W-:Y:S05]  /*7fd0*/  WARPSYNC.COLLECTIVE R15, `(.L_x_208) ;  /* 0x000000000f0c7348 */ /* 0x020fea0003c00000 */
[----:B------:R-:W-:Y:S02]  /*7fe0*/  ELECT P6, UR62, PT ;  /* 0x00000000003e782f */ /* 0x000fe400038c0000 */
[----:B------:R-:W-:Y:S01]  /*7ff0*/  MOV R14, UR62 ;  /* 0x0000003e000e7c02 */ /* 0x000fe20008000f00 */
[----:B-----5:R-:W-:Y:S10]  /*8000*/  ENDCOLLECTIVE ;  /* 0x000000000000791b */ /* 0x020ff40003800000 */
.L_x_208:
[----:B------:R-:W-:Y:S05]  /*8010*/  BSYNC B0 ;  /* 0x0000000000007941 */ /* 0x000fea0003800000 */
.L_x_207:
[----:B------:R-:W-:Y:S05]  /*8020*/  BRA `(.L_x_209) ;  /* 0xffffffe400f47947 */ /* 0x000fea000383ffff */
.L_x_181:
[----:B0-----:R0:W2:Y:S02]  /*8030*/  SYNCS.PHASECHK.TRANS64.TRYWAIT P0, [R7+URZ+0x48], R4 ;  /* 0x00004804070075a7 */ /* 0x0010a4000800017f */
[----:B--2---:R-:W-:Y:S05]  /*8040*/  @!P0 NANOSLEEP.SYNCS 0x989680 ;  /* 0x009896800000895d */ /* 0x004fea0003900000 */
[----:B------:R-:W2:Y:S02]  /*8050*/  @!P0 SYNCS.PHASECHK.TRANS64 P0, [R7+URZ+0x48], R4 ;  /* 0x00004804070085a7 */ /* 0x000ea4000800007f */
[----:B--2---:R-:W-:Y:S05]  /*8060*/  @!P0 BRA `(.L_x_181) ;  /* 0xfffffffc00f08947 */ /* 0x004fea000383ffff */
[----:B------:R-:W-:Y:S05]  /*8070*/  BRA `(.L_x_210) ;  /* 0xffffffe800e47947 */ /* 0x000fea000383ffff */
.L_x_190:
[----:B------:R-:W-:Y:S01]  /*8080*/  BSSY B0, `(.L_x_211) ;  /* 0x0000006000007945 */ /* 0x000fe20003800000 */
[----:B------:R-:W-:-:S07]  /*8090*/  IMAD.MOV.U32 R15, RZ, RZ, -0x1 ;  /* 0xffffffffff0f7424 */ /* 0x000fce00078e00ff */
[----:B-----5:R-:W-:Y:S05]  /*80a0*/  WARPSYNC.COLLECTIVE R15, `(.L_x_212) ;  /* 0x000000000f0c7348 */ /* 0x020fea0003c00000 */
[----:B------:R-:W-:Y:S02]  /*80b0*/  ELECT P6, UR62, PT ;  /* 0x00000000003e782f */ /* 0x000fe400038c0000 */
[----:B------:R-:W-:Y:S01]  /*80c0*/  MOV R14, UR62 ;  /* 0x0000003e000e7c02 */ /* 0x000fe20008000f00 */
[----:B-----5:R-:W-:Y:S10]  /*80d0*/  ENDCOLLECTIVE ;  /* 0x000000000000791b */ /* 0x020ff40003800000 */
.L_x_212:
[----:B------:R-:W-:Y:S05]  /*80e0*/  BSYNC B0 ;  /* 0x0000000000007941 */ /* 0x000fea0003800000 */
.L_x_211:
[----:B------:R-:W-:Y:S05]  /*80f0*/  BRA `(.L_x_213) ;  /* 0xfffffff400c07947 */ /* 0x000fea000383ffff */
.L_x_194:
[----:B0-----:R0:W1:Y:S02]  /*8100*/  SYNCS.PHASECHK.TRANS64.TRYWAIT P0, [R5+URZ], R2 ;  /* 0x00000002050075a7 */ /* 0x001064000800017f */
[----:B-1----:R-:W-:Y:S05]  /*8110*/  @!P0 NANOSLEEP.SYNCS 0x989680 ;  /* 0x009896800000895d */ /* 0x002fea0003900000 */
[----:B------:R-:W1:Y:S02]  /*8120*/  @!P0 SYNCS.PHASECHK.TRANS64 P0, [R5+URZ], R2 ;  /* 0x00000002050085a7 */ /* 0x000e64000800007f */
[----:B-1----:R-:W-:Y:S05]  /*8130*/  @!P0 BRA `(.L_x_194) ;  /* 0xfffffffc00f08947 */ /* 0x002fea000383ffff */
[----:B------:R-:W-:Y:S05]  /*8140*/  BRA `(.L_x_214) ;  /* 0xfffffff800047947 */ /* 0x000fea000383ffff */
.L_x_195:
[----:B0-----:R0:W1:Y:S02]  /*8150*/  SYNCS.PHASECHK.TRANS64.TRYWAIT P0, [R7+URZ], R4 ;  /* 0x00000004070075a7 */ /* 0x001064000800017f */
[----:B-1----:R-:W-:Y:S05]  /*8160*/  @!P0 NANOSLEEP.SYNCS 0x989680 ;  /* 0x009896800000895d */ /* 0x002fea0003900000 */
[----:B------:R-:W1:Y:S02]  /*8170*/  @!P0 SYNCS.PHASECHK.TRANS64 P0, [R7+URZ], R4 ;  /* 0x00000004070085a7 */ /* 0x000e64000800007f */
[----:B-1----:R-:W-:Y:S05]  /*8180*/  @!P0 BRA `(.L_x_195) ;  /* 0xfffffffc00f08947 */ /* 0x002fea000383ffff */
[----:B------:R-:W-:Y:S05]  /*8190*/  BRA `(.L_x_215) ;  /* 0xfffffff800147947 */ /* 0x000fea000383ffff */
.L_x_196:
[----:B0-----:R0:W1:Y:S02]  /*81a0*/  SYNCS.PHASECHK.TRANS64.TRYWAIT P0, [R6+URZ], R5 ;  /* 0x00000005060075a7 */ /* 0x001064000800017f */
[----:B-1----:R-:W-:Y:S05]  /*81b0*/  @!P0 NANOSLEEP.SYNCS 0x989680 ;  /* 0x009896800000895d */ /* 0x002fea0003900000 */
[----:B------:R-:W1:Y:S02]  /*81c0*/  @!P0 SYNCS.PHASECHK.TRANS64 P0, [R6+URZ], R5 ;  /* 0x00000005060085a7 */ /* 0x000e64000800007f */
[----:B-1----:R-:W-:Y:S05]  /*81d0*/  @!P0 BRA `(.L_x_196) ;  /* 0xfffffffc00f08947 */ /* 0x002fea000383ffff */
[----:B------:R-:W-:Y:S05]  /*81e0*/  BRA `(.L_x_216) ;  /* 0xfffffff800247947 */ /* 0x000fea000383ffff */
.L_x_197:
[----:B0-----:R0:W1:Y:S02]  /*81f0*/  SYNCS.PHASECHK.TRANS64.TRYWAIT P0, [R9+URZ], R4 ;  /* 0x00000004090075a7 */ /* 0x001064000800017f */
[----:B-1----:R-:W-:Y:S05]  /*8200*/  @!P0 NANOSLEEP.SYNCS 0x989680 ;  /* 0x009896800000895d */ /* 0x002fea0003900000 */
[----:B------:R-:W1:Y:S02]  /*8210*/  @!P0 SYNCS.PHASECHK.TRANS64 P0, [R9+URZ], R4 ;  /* 0x00000004090085a7 */ /* 0x000e64000800007f */
[----:B-1----:R-:W-:Y:S05]  /*8220*/  @!P0 BRA `(.L_x_197) ;  /* 0xfffffffc00f08947 */ /* 0x002fea000383ffff */
[----:B------:R-:W-:Y:S05]  /*8230*/  BRA `(.L_x_217) ;  /* 0xfffffff800347947 */ /* 0x000fea000383ffff */
.L_x_198:
[----:B0-----:R0:W1:Y:S02]  /*8240*/  SYNCS.PHASECHK.TRANS64.TRYWAIT P0, [R6+URZ], R5 ;  /* 0x00000005060075a7 */ /* 0x001064000800017f */
[----:B-1----:R-:W-:Y:S05]  /*8250*/  @!P0 NANOSLEEP.SYNCS 0x989680 ;  /* 0x009896800000895d */ /* 0x002fea0003900000 */
[----:B------:R-:W1:Y:S02]  /*8260*/  @!P0 SYNCS.PHASECHK.TRANS64 P0, [R6+URZ], R5 ;  /* 0x00000005060085a7 */ /* 0x000e64000800007f */
[----:B-1----:R-:W-:Y:S05]  /*8270*/  @!P0 BRA `(.L_x_198) ;  /* 0xfffffffc00f08947 */ /* 0x002fea000383ffff */
[----:B------:R-:W-:Y:S05]  /*8280*/  BRA `(.L_x_218) ;  /* 0xfffffff800447947 */ /* 0x000fea000383ffff */
.L_x_199:
[----:B0-----:R0:W1:Y:S02]  /*8290*/  SYNCS.PHASECHK.TRANS64.TRYWAIT P0, [R9+URZ], R4 ;  /* 0x00000004090075a7 */ /* 0x001064000800017f */
[----:B-1----:R-:W-:Y:S05]  /*82a0*/  @!P0 NANOSLEEP.SYNCS 0x989680 ;  /* 0x009896800000895d */ /* 0x002fea0003900000 */
[----:B------:R-:W1:Y:S02]  /*82b0*/  @!P0 SYNCS.PHASECHK.TRANS64 P0, [R9+URZ], R4 ;  /* 0x00000004090085a7 */ /* 0x000e64000800007f */
[----:B-1----:R-:W-:Y:S05]  /*82c0*/  @!P0 BRA `(.L_x_199) ;  /* 0xfffffffc00f08947 */ /* 0x002fea000383ffff */
[----:B------:R-:W-:Y:S05]  /*82d0*/  BRA `(.L_x_219) ;  /* 0xfffffff800547947 */ /* 0x000fea000383ffff */
.L_x_200:
[----:B0-----:R0:W1:Y:S02]  /*82e0*/  SYNCS.PHASECHK.TRANS64.TRYWAIT P0, [R8+URZ], R5 ;  /* 0x00000005080075a7 */ /* 0x001064000800017f */
[----:B-1----:R-:W-:Y:S05]  /*82f0*/  @!P0 NANOSLEEP.SYNCS 0x989680 ;  /* 0x009896800000895d */ /* 0x002fea0003900000 */
[----:B------:R-:W1:Y:S02]  /*8300*/  @!P0 SYNCS.PHASECHK.TRANS64 P0, [R8+URZ], R5 ;  /* 0x00000005080085a7 */ /* 0x000e64000800007f */
[----:B-1----:R-:W-:Y:S05]  /*8310*/  @!P0 BRA `(.L_x_200) ;  /* 0xfffffffc00f08947 */ /* 0x002fea000383ffff */
[----:B------:R-:W-:Y:S05]  /*8320*/  BRA `(.L_x_220) ;  /* 0xfffffff800647947 */ /* 0x000fea000383ffff */
.L_x_201:
[----:B-1----:R1:W2:Y:S02]  /*8330*/  SYNCS.PHASECHK.TRANS64.TRYWAIT P0, [R11+URZ], R6 ;  /* 0x000000060b0075a7 */ /* 0x0022a4000800017f */
[----:B--2---:R-:W-:Y:S05]  /*8340*/  @!P0 NANOSLEEP.SYNCS 0x989680 ;  /* 0x009896800000895d */ /* 0x004fea0003900000 */
[----:B------:R-:W2:Y:S02]  /*8350*/  @!P0 SYNCS.PHASECHK.TRANS64 P0, [R11+URZ], R6 ;  /* 0x000000060b0085a7 */ /* 0x000ea4000800007f */
[----:B--2---:R-:W-:Y:S05]  /*8360*/  @!P0 BRA `(.L_x_201) ;  /* 0xfffffffc00f08947 */ /* 0x004fea000383ffff */
[----:B------:R-:W-:Y:S05]  /*8370*/  BRA `(.L_x_221) ;  /* 0xfffffff8006c7947 */ /* 0x000fea000383ffff */
.L_x_222:
[----:B------:R-:W-:-:S00]  /*8380*/  BRA `(.L_x_222) ;  /* 0xfffffffc00fc7947 */ /* 0x000fc0000383ffff */
[----:B------:R-:W-:-:S00]  /*8390*/  NOP ;  /* 0x0000000000007918 */ /* 0x000fc00000000000 */
        /* <DEDUP_REMOVED lines=14> */
.L_x_223:


//--------------------- .nv.global.init           --------------------------
	.section	.nv.global.init,"aw",@progbits
.nv.global.init:
	.type		$str$24,@object
	.size		$str$24,($str$25 - $str$24)
$str$24:
        /*0000*/ 	.byte	0x28, 0x61, 0x64, 0x64, 0x72, 0x65, 0x73, 0x73, 0x20, 0x26, 0x20, 0x6d, 0x61, 0x73, 0x6b, 0x29
        /*0010*/ 	.byte	0x20, 0x3d, 0x3d, 0x20, 0x30, 0x00
	.type		$str$25,@object
	.size		$str$25,(__unnamed_1 - $str$25)
$str$25:
        /*0016*/ 	.byte	0x2f, 0x74, 0x6d, 0x70, 0x2f, 0x63, 0x75, 0x74, 0x6c, 0x61, 0x73, 0x73, 0x5f, 0x73, 0x77, 0x65
        /*0026*/ 	.byte	0x65, 0x70, 0x5f, 0x73, 0x72, 0x63, 0x2f, 0x69, 0x6e, 0x63, 0x6c, 0x75, 0x64, 0x65, 0x2f, 0x63
        /*0036*/ 	.byte	0x75, 0x74, 0x65, 0x2f, 0x70, 0x6f, 0x69, 0x6e, 0x74, 0x65, 0x72, 0x5f, 0x66, 0x6c, 0x61, 0x67
        /*0046*/ 	.byte	0x67, 0x65, 0x64, 0x2e, 0x68, 0x70, 0x70, 0x00
	.type		__unnamed_1,@object
	.size		__unnamed_1,(__unnamed_2 - __unnamed_1)
__unnamed_1:
        /*004e*/ 	.byte	0x61, 0x75, 0x74, 0x6f, 0x20, 0x63, 0x75, 0x74, 0x65, 0x3a, 0x3a, 0x61, 0x73, 0x5f, 0x70, 0x6f
        /* <DEDUP_REMOVED lines=27> */
        /*020e*/ 	.byte	0x30, 0x34, 0x38, 0x3e, 0x3e, 0x3e, 0x3e, 0x3e, 0x20, 0x26, 0x5d, 0x00
	.type		__unnamed_2,@object
	.size		__unnamed_2,(.L_1 - __unnamed_2)
__unnamed_2:
        /* <DEDUP_REMOVED lines=28> */
        /*03da*/ 	.byte	0x3c, 0x34, 0x30, 0x39, 0x36, 0x3e, 0x3e, 0x3e, 0x3e, 0x3e, 0x20, 0x26, 0x5d, 0x00
.L_1:


//--------------------- .nv.shared._ZN7cutlass13device_kernelINS_4gemm6kernel13GemmUniversalIN4cute5tupleIJiiiiEEENS1_10collective13CollectiveMmaINS1_39MainloopSm90TmaGmmaRmemAWarpSpecializedILi9ENS5_IJNS4_1CILi1EEESB_SB_EEENS1_32KernelTmaWarpSpecializedPingpongEEENS5_IJNSA_ILi64EEENSA_ILi128EEENSA_ILi32EEEEEEfNS5_IJlSB_lEEEfNS5_IJSB_llEEENS4_8TiledMMAINS4_8MMA_AtomIJNS4_4SM904GMMA30MMA_64x128x8_F32TF32TF32_RS_TNILNSO_7ScaleInE1ELSQ_1EEEEEENS4_6LayoutISC_NS5_IJNSA_ILi0EEESU_SU_EEEEENS5_IJNS4_10UnderscoreESX_SX_EEEEENS4_13SM90_TMA_LOADENS4_14ComposedLayoutINS4_7SwizzleILi3ELi4ELi3EEENS4_18smem_ptr_flag_bitsILi32EEENST_INS5_IJNSA_ILi8EEESH_EEENS5_IJSH_SB_EEEEEEEvNS4_8identityES10_NS11_INS12_ILi1ELi4ELi3EEES15_NST_INS5_IJS16_S16_EEENS5_IJSB_S16_EEEEEEENS4_9Copy_AtomIJNS4_39AutoVectorizingCopyWithAssumedAlignmentILi128EEEfEEES1B_EENS_8epilogue10collective6detail29Sm90TmaWarpSpecializedAdapterINS1N_15DefaultEpilogueIfSJ_SJ_NS1M_6thread17LinearCombinationIfLi1EffLNS1R_9ScaleType4KindE0ELNS_15FloatRoundStyleE2EfEENS1_15EpilogueDefaultEEEEEvvEEEEvNT_6ParamsE --------------------------
	.section	.nv.shared._ZN7cutlass13device_kernelINS_4gemm6kernel13GemmUniversalIN4cute5tupleIJiiiiEEENS1_10collective13CollectiveMmaINS1_39MainloopSm90TmaGmmaRmemAWarpSpecializedILi9ENS5_IJNS4_1CILi1EEESB_SB_EEENS1_32KernelTmaWarpSpecializedPingpongEEENS5_IJNSA_ILi64EEENSA_ILi128EEENSA_ILi32EEEEEEfNS5_IJlSB_lEEEfNS5_IJSB_llEEENS4_8TiledMMAINS4_8MMA_AtomIJNS4_4SM904GMMA30MMA_64x128x8_F32TF32TF32_RS_TNILNSO_7ScaleInE1ELSQ_1EEEEEENS4_6LayoutISC_NS5_IJNSA_ILi0EEESU_SU_EEEEENS5_IJNS4_10UnderscoreESX_SX_EEEEENS4_13SM90_TMA_LOADENS4_14ComposedLayoutINS4_7SwizzleILi3ELi4ELi3EEENS4_18smem_ptr_flag_bitsILi32EEENST_INS5_IJNSA_ILi8EEESH_EEENS5_IJSH_SB_EEEEEEEvNS4_8identityES10_NS11_INS12_ILi1ELi4ELi3EEES15_NST_INS5_IJS16_S16_EEENS5_IJSB_S16_EEEEEEENS4_9Copy_AtomIJNS4_39AutoVectorizingCopyWithAssumedAlignmentILi128EEEfEEES1B_EENS_8epilogue10collective6detail29Sm90TmaWarpSpecializedAdapterINS1N_15DefaultEpilogueIfSJ_SJ_NS1M_6thread17LinearCombinationIfLi1EffLNS1R_9ScaleType4KindE0ELNS_15FloatRoundStyleE2EfEENS1_15EpilogueDefaultEEEEEvvEEEEvNT_6ParamsE,"aw",@nobits
	.sectionflags	@""
	.align	16
	.zero		1024


//--------------------- .nv.shared.reserved.0     --------------------------
	.section	.nv.shared.reserved.0,"aw",@nobits
	.weak		__nv_reservedSMEM_offset_0_alias
	.size		__nv_reservedSMEM_offset_0_alias, 0, 0
	.other		__nv_reservedSMEM_offset_0_alias,@"STO_CUDA_RESERVED_SHARED STV_DEFAULT"
__nv_reservedSMEM_offset_0_alias:
	.zero		0


//--------------------- .nv.global                --------------------------
	.section	.nv.global,"aw",@nobits
.nv.global:
	.type		_ZN40_INTERNAL_de9e07f0_4_k_cu_82d10849_325154cute1_E,@object
	.size		_ZN40_INTERNAL_de9e07f0_4_k_cu_82d10849_325154cute1_E,(_ZN40_INTERNAL_de9e07f0_4_k_cu_82d10849_325154cuda3std3__45__cpo6cbeginE - _ZN40_INTERNAL_de9e07f0_4_k_cu_82d10849_325154cute1_E)
_ZN40_INTERNAL_de9e07f0_4_k_cu_82d10849_325154cute1_E:
	.zero		1
	.type		_ZN40_INTERNAL_de9e07f0_4_k_cu_82d10849_325154cuda3std3__45__cpo6cbeginE,@object
	.size		_ZN40_INTERNAL_de9e07f0_4_k_cu_82d10849_325154cuda3std3__45__cpo6cbeginE,(_ZN40_INTERNAL_de9e07f0_4_k_cu_82d10849_325154cuda3std3__48in_placeE - _ZN40_INTERNAL_de9e07f0_4_k_cu_82d10849_325154cuda3std3__45__cpo6cbeginE)
_ZN40_INTERNAL_de9e07f0_4_k_cu_82d10849_325154cuda3std3__45__cpo6cbeginE:
	.zero		1
	.type		_ZN40_INTERNAL_de9e07f0_4_k_cu_82d10849_325154cuda3std3__48in_placeE,@object
	.size		_ZN40_INTERNAL_de9e07f0_4_k_cu_82d10849_325154cuda3std3__48in_placeE,(_ZN40_INTERNAL_de9e07f0_4_k_cu_82d10849_325154cuda3std6ranges3__45__cpo9iter_moveE - _ZN40_INTERNAL_de9e07f0_4_k_cu_82d10849_325154cuda3std3__48in_placeE)
_ZN40_INTERNAL_de9e07f0_4_k_cu_82d10849_325154cuda3std3__48in_placeE:
	.zero		1
	.type		_ZN40_INTERNAL_de9e07f0_4_k_cu_82d10849_325154cuda3std6ranges3__45__cpo9iter_moveE,@object
	.size		_ZN40_INTERNAL_de9e07f0_4_k_cu_82d10849_325154cuda3std6ranges3__45__cpo9iter_moveE,(_ZN40_INTERNAL_de9e07f0_4_k_cu_82d10849_325154cuda3std3__45__cpo5beginE - _ZN40_INTERNAL_de9e07f0_4_k_cu_82d10849_325154cuda3std6ranges3__45__cpo9iter_moveE)
_ZN40_INTERNAL_de9e07f0_4_k_cu_82d10849_325154cuda3std6ranges3__45__cpo9iter_moveE:
	.zero		1
	.type		_ZN40_INTERNAL_de9e07f0_4_k_cu_82d10849_325154cuda3std3__45__cpo5beginE,@object
	.size		_ZN40_INTERNAL_de9e07f0_4_k_cu_82d10849_325154cuda3std3__45__cpo5beginE,(_ZN40_INTERNAL_de9e07f0_4_k_cu_82d10849_325154cuda3std3__442_GLOBAL__N__de9e07f0_4_k_cu_82d10849_325156ignoreE - _ZN40_INTERNAL_de9e07f0_4_k_cu_82d10849_325154cuda3std3__45__cpo5beginE)
_ZN40_INTERNAL_de9e07f0_4_k_cu_82d10849_325154cuda3std3__45__cpo5beginE:
	.zero		1
	.type		_ZN40_INTERNAL_de9e07f0_4_k_cu_82d10849_325154cuda3std3__442_GLOBAL__N__de9e07f0_4_k_cu_82d10849_325156ignoreE,@object
	.size		_ZN40_INTERNAL_de9e07f0_4_k_cu_82d10849_325154cuda3std3__442_GLOBAL__N__de9e07f0_4_k_cu_82d10849_325156ignoreE,(_ZN40_INTERNAL_de9e07f0_4_k_cu_82d10849_325154cute7productE - _ZN40_INTERNAL_de9e07f0_4_k_cu_82d10849_325154cuda3std3__442_GLOBAL__N__de9e07f0_4_k_cu_82d10849_325156ignoreE)
_ZN40_INTERNAL_de9e07f0_4_k_cu_82d10849_325154cuda3std3__442_GLOBAL__N__de9e07f0_4_k_cu_82d10849_325156ignoreE:
	.zero		1
	.type		_ZN40_INTERNAL_de9e07f0_4_k_cu_82d10849_325154cute7productE,@object
	.size		_ZN40_INTERNAL_de9e07f0_4_k_cu_82d10849_325154cute7productE,(_ZN40_INTERNAL_de9e07f0_4_k_cu_82d10849_325154cuda3std3__45__cpo3endE - _ZN40_INTERNAL_de9e07f0_4_k_cu_82d10849_325154cute7productE)
_ZN40_INTERNAL_de9e07f0_4_k_cu_82d10849_325154cute7productE:
	.zero		1
	.type		_ZN40_INTERNAL_de9e07f0_4_k_cu_82d10849_325154cuda3std3__45__cpo3endE,@object
	.size		_ZN40_INTERNAL_de9e07f0_4_k_cu_82d10849_325154cuda3std3__45__cpo3endE,(_ZN40_INTERNAL_de9e07f0_4_k_cu_82d10849_325154cuda3std3__419piecewise_constructE - _ZN40_INTERNAL_de9e07f0_4_k_cu_82d10849_325154cuda3std3__45__cpo3endE)
_ZN40_INTERNAL_de9e07f0_4_k_cu_82d10849_325154cuda3std3__45__cpo3endE:
	.zero		1
	.type		_ZN40_INTERNAL_de9e07f0_4_k_cu_82d10849_325154cuda3std3__419piecewise_constructE,@object
	.size		_ZN40_INTERNAL_de9e07f0_4_k_cu_82d10849_325154cuda3std3__419piecewise_constructE,(_ZN40_INTERNAL_de9e07f0_4_k_cu_82d10849_325154cuda3std3__45__cpo4cendE - _ZN40_INTERNAL_de9e07f0_4_k_cu_82d10849_325154cuda3std3__419piecewise_constructE)
_ZN40_INTERNAL_de9e07f0_4_k_cu_82d10849_325154cuda3std3__419piecewise_constructE:
	.zero		1
	.type		_ZN40_INTERNAL_de9e07f0_4_k_cu_82d10849_325154cuda3std3__45__cpo4cendE,@object
	.size		_ZN40_INTERNAL_de9e07f0_4_k_cu_82d10849_325154cuda3std3__45__cpo4cendE,(_ZN40_INTERNAL_de9e07f0_4_k_cu_82d10849_325154cuda3std6ranges3__45__cpo4swapE - _ZN40_INTERNAL_de9e07f0_4_k_cu_82d10849_325154cuda3std3__45__cpo4cendE)
_ZN40_INTERNAL_de9e07f0_4_k_cu_82d10849_325154cuda3std3__45__cpo4cendE:
	.zero		1
	.type		_ZN40_INTERNAL_de9e07f0_4_k_cu_82d10849_325154cuda3std6ranges3__45__cpo4swapE,@object
	.size		_ZN40_INTERNAL_de9e07f0_4_k_cu_82d10849_325154cuda3std6ranges3__45__cpo4swapE,(.L_9 - _ZN40_INTERNAL_de9e07f0_4_k_cu_82d10849_325154cuda3std6ranges3__45__cpo4swapE)
_ZN40_INTERNAL_de9e07f0_4_k_cu_82d10849_325154cuda3std6ranges3__45__cpo4swapE:
	.zero		1
.L_9:


//--------------------- .nv.constant0._ZN7cutlass13device_kernelINS_4gemm6kernel13GemmUniversalIN4cute5tupleIJiiiiEEENS1_10collective13CollectiveMmaINS1_39MainloopSm90TmaGmmaRmemAWarpSpecializedILi9ENS5_IJNS4_1CILi1EEESB_SB_EEENS1_32KernelTmaWarpSpecializedPingpongEEENS5_IJNSA_ILi64EEENSA_ILi128EEENSA_ILi32EEEEEEfNS5_IJlSB_lEEEfNS5_IJSB_llEEENS4_8TiledMMAINS4_8MMA_AtomIJNS4_4SM904GMMA30MMA_64x128x8_F32TF32TF32_RS_TNILNSO_7ScaleInE1ELSQ_1EEEEEENS4_6LayoutISC_NS5_IJNSA_ILi0EEESU_SU_EEEEENS5_IJNS4_10UnderscoreESX_SX_EEEEENS4_13SM90_TMA_LOADENS4_14ComposedLayoutINS4_7SwizzleILi3ELi4ELi3EEENS4_18smem_ptr_flag_bitsILi32EEENST_INS5_IJNSA_ILi8EEESH_EEENS5_IJSH_SB_EEEEEEEvNS4_8identityES10_NS11_INS12_ILi1ELi4ELi3EEES15_NST_INS5_IJS16_S16_EEENS5_IJSB_S16_EEEEEEENS4_9Copy_AtomIJNS4_39AutoVectorizingCopyWithAssumedAlignmentILi128EEEfEEES1B_EENS_8epilogue10collective6detail29Sm90TmaWarpSpecializedAdapterINS1N_15DefaultEpilogueIfSJ_SJ_NS1M_6thread17LinearCombinationIfLi1EffLNS1R_9ScaleType4KindE0ELNS_15FloatRoundStyleE2EfEENS1_15EpilogueDefaultEEEEEvvEEEEvNT_6ParamsE --------------------------
	.section	.nv.constant0._ZN7cutlass13device_kernelINS_4gemm6kernel13GemmUniversalIN4cute5tupleIJiiiiEEENS1_10collective13CollectiveMmaINS1_39MainloopSm90TmaGmmaRmemAWarpSpecializedILi9ENS5_IJNS4_1CILi1EEESB_SB_EEENS1_32KernelTmaWarpSpecializedPingpongEEENS5_IJNSA_ILi64EEENSA_ILi128EEENSA_ILi32EEEEEEfNS5_IJlSB_lEEEfNS5_IJSB_llEEENS4_8TiledMMAINS4_8MMA_AtomIJNS4_4SM904GMMA30MMA_64x128x8_F32TF32TF32_RS_TNILNSO_7ScaleInE1ELSQ_1EEEEEENS4_6LayoutISC_NS5_IJNSA_ILi0EEESU_SU_EEEEENS5_IJNS4_10UnderscoreESX_SX_EEEEENS4_13SM90_TMA_LOADENS4_14ComposedLayoutINS4_7SwizzleILi3ELi4ELi3EEENS4_18smem_ptr_flag_bitsILi32EEENST_INS5_IJNSA_ILi8EEESH_EEENS5_IJSH_SB_EEEEEEEvNS4_8identityES10_NS11_INS12_ILi1ELi4ELi3EEES15_NST_INS5_IJS16_S16_EEENS5_IJSB_S16_EEEEEEENS4_9Copy_AtomIJNS4_39AutoVectorizingCopyWithAssumedAlignmentILi128EEEfEEES1B_EENS_8epilogue10collective6detail29Sm90TmaWarpSpecializedAdapterINS1N_15DefaultEpilogueIfSJ_SJ_NS1M_6thread17LinearCombinationIfLi1EffLNS1R_9ScaleType4KindE0ELNS_15FloatRoundStyleE2EfEENS1_15EpilogueDefaultEEEEEvvEEEEvNT_6ParamsE,"a",@progbits
	.sectionflags	@""
	.align	4
.nv.constant0._ZN7cutlass13device_kernelINS_4gemm6kernel13GemmUniversalIN4cute5tupleIJiiiiEEENS1_10collective13CollectiveMmaINS1_39MainloopSm90TmaGmmaRmemAWarpSpecializedILi9ENS5_IJNS4_1CILi1EEESB_SB_EEENS1_32KernelTmaWarpSpecializedPingpongEEENS5_IJNSA_ILi64EEENSA_ILi128EEENSA_ILi32EEEEEEfNS5_IJlSB_lEEEfNS5_IJSB_llEEENS4_8TiledMMAINS4_8MMA_AtomIJNS4_4SM904GMMA30MMA_64x128x8_F32TF32TF32_RS_TNILNSO_7ScaleInE1ELSQ_1EEEEEENS4_6LayoutISC_NS5_IJNSA_ILi0EEESU_SU_EEEEENS5_IJNS4_10UnderscoreESX_SX_EEEEENS4_13SM90_TMA_LOADENS4_14ComposedLayoutINS4_7SwizzleILi3ELi4ELi3EEENS4_18smem_ptr_flag_bitsILi32EEENST_INS5_IJNSA_ILi8EEESH_EEENS5_IJSH_SB_EEEEEEEvNS4_8identityES10_NS11_INS12_ILi1ELi4ELi3EEES15_NST_INS5_IJS16_S16_EEENS5_IJSB_S16_EEEEEEENS4_9Copy_AtomIJNS4_39AutoVectorizingCopyWithAssumedAlignmentILi128EEEfEEES1B_EENS_8epilogue10collective6detail29Sm90TmaWarpSpecializedAdapterINS1N_15DefaultEpilogueIfSJ_SJ_NS1M_6thread17LinearCombinationIfLi1EffLNS1R_9ScaleType4KindE0ELNS_15FloatRoundStyleE2EfEENS1_15EpilogueDefaultEEEEEvvEEEEvNT_6ParamsE:
	.zero		1664


//--------------------- SYMBOLS --------------------------

	.type		.nv.reservedSmem.offset0,@object
	.size		.nv.reservedSmem.offset0,0x4
	.type		__assertfail,@function
